//
// Generated by NVIDIA NVVM Compiler
//
// Compiler Build ID: CL-36424714
// Cuda compilation tools, release 13.0, V13.0.88
// Based on NVVM 20.0.0
//

.version 9.0
.target sm_100
.address_size 64

	// .globl	_Z5isingPiiifly
.global .align 4 .b8 precalc_xorwow_matrix[102400];
.global .align 4 .b8 precalc_xorwow_offset_matrix[102400];
.global .align 4 .b8 mrg32k3aM1[2304];
.global .align 4 .b8 mrg32k3aM2[2304];
.global .align 4 .b8 mrg32k3aM1SubSeq[2016];
.global .align 4 .b8 mrg32k3aM2SubSeq[2016];
.global .align 4 .b8 mrg32k3aM1Seq[2304];
.global .align 4 .b8 mrg32k3aM2Seq[2304];
.const .align 8 .b8 __cr_lgamma_table[72];
// _ZZ5isingPiiiflyE8slattice has been demoted
// _ZZ5isingPiiiflyE10sneighbors has been demoted

.visible .entry _Z5isingPiiifly(
	.param .u64 .ptr .align 1 _Z5isingPiiifly_param_0,
	.param .u32 _Z5isingPiiifly_param_1,
	.param .u32 _Z5isingPiiifly_param_2,
	.param .f32 _Z5isingPiiifly_param_3,
	.param .u64 _Z5isingPiiifly_param_4,
	.param .u64 _Z5isingPiiifly_param_5
)
{
	.reg .pred 	%p<63>;
	.reg .b32 	%r<542>;
	.reg .b32 	%f<79>;
	.reg .b64 	%rd<23>;
	// demoted variable
	.shared .align 4 .b8 _ZZ5isingPiiiflyE8slattice[1024];
	// demoted variable
	.shared .align 4 .b8 _ZZ5isingPiiiflyE10sneighbors[256];
	ld.param.u64 	%rd11, [_Z5isingPiiifly_param_0];
	ld.param.u32 	%r148, [_Z5isingPiiifly_param_1];
	ld.param.u32 	%r149, [_Z5isingPiiifly_param_2];
	ld.param.f32 	%f13, [_Z5isingPiiifly_param_3];
	ld.param.u64 	%rd12, [_Z5isingPiiifly_param_4];
	ld.param.u64 	%rd13, [_Z5isingPiiifly_param_5];
	mov.u32 	%r150, %ctaid.x;
	shl.b32 	%r151, %r150, 4;
	mov.u32 	%r1, %tid.x;
	add.s32 	%r2, %r151, %r1;
	mov.u32 	%r152, %ctaid.y;
	shl.b32 	%r153, %r152, 4;
	mov.u32 	%r3, %tid.y;
	add.s32 	%r4, %r153, %r3;
	mul.lo.s32 	%r5, %r149, %r4;
	add.s32 	%r33, %r5, %r2;
	cvt.u32.u64 	%r7, %rd13;
	{ .reg .b32 tmp; mov.b64 {tmp, %r8}, %rd13; }
	add.s32 	%r9, %r7, -1640531527;
	add.s32 	%r10, %r8, -1150833019;
	add.s32 	%r11, %r7, 2027808484;
	add.s32 	%r12, %r8, -308364780;
	add.s32 	%r13, %r7, 387276957;
	add.s32 	%r14, %r8, -1459197799;
	add.s32 	%r15, %r7, -1253254570;
	add.s32 	%r16, %r8, 1684936478;
	add.s32 	%r17, %r7, 1401181199;
	add.s32 	%r18, %r8, 534103459;
	add.s32 	%r19, %r7, -1879881855;
	setp.lt.s64 	%p4, %rd12, 1;
	@%p4 bra 	$L__BB0_80;
	mov.b32 	%r155, -845247145;
	mul.hi.u32 	%r156, %r155, %r33;
	xor.b32  	%r157, %r156, %r7;
	mov.b32 	%r31, 0;
	mov.b32 	%r158, -766435501;
	mul.hi.u32 	%r159, %r158, %r31;
	shr.s32 	%r34, %r33, 31;
	xor.b32  	%r160, %r34, %r159;
	xor.b32  	%r161, %r160, %r8;
	mul.hi.u32 	%r162, %r155, %r161;
	mul.lo.s32 	%r163, %r33, -845247145;
	xor.b32  	%r164, %r163, %r162;
	xor.b32  	%r165, %r164, %r9;
	mul.hi.u32 	%r166, %r158, %r157;
	xor.b32  	%r167, %r166, %r10;
	mul.hi.u32 	%r168, %r155, %r167;
	mul.lo.s32 	%r169, %r161, -845247145;
	xor.b32  	%r170, %r169, %r168;
	add.s32 	%r171, %r7, 1013904242;
	xor.b32  	%r172, %r170, %r171;
	mul.hi.u32 	%r173, %r158, %r165;
	mul.lo.s32 	%r174, %r157, -766435501;
	xor.b32  	%r175, %r174, %r173;
	add.s32 	%r176, %r8, 1993301258;
	xor.b32  	%r177, %r175, %r176;
	mul.hi.u32 	%r178, %r155, %r177;
	mul.lo.s32 	%r179, %r167, -845247145;
	xor.b32  	%r180, %r179, %r178;
	add.s32 	%r181, %r7, -626627285;
	xor.b32  	%r182, %r180, %r181;
	mul.hi.u32 	%r183, %r158, %r172;
	mul.lo.s32 	%r184, %r165, -766435501;
	xor.b32  	%r185, %r184, %r183;
	add.s32 	%r186, %r8, 842468239;
	xor.b32  	%r187, %r185, %r186;
	mul.hi.u32 	%r188, %r155, %r187;
	mul.lo.s32 	%r189, %r177, -845247145;
	xor.b32  	%r190, %r189, %r188;
	xor.b32  	%r191, %r190, %r11;
	mul.hi.u32 	%r192, %r158, %r182;
	mul.lo.s32 	%r193, %r172, -766435501;
	xor.b32  	%r194, %r193, %r192;
	xor.b32  	%r195, %r194, %r12;
	mul.hi.u32 	%r196, %r155, %r195;
	mul.lo.s32 	%r197, %r187, -845247145;
	xor.b32  	%r198, %r197, %r196;
	xor.b32  	%r199, %r198, %r13;
	mul.hi.u32 	%r200, %r158, %r191;
	mul.lo.s32 	%r201, %r182, -766435501;
	xor.b32  	%r202, %r201, %r200;
	xor.b32  	%r203, %r202, %r14;
	mul.hi.u32 	%r204, %r155, %r203;
	mul.lo.s32 	%r205, %r195, -845247145;
	xor.b32  	%r206, %r205, %r204;
	xor.b32  	%r207, %r206, %r15;
	mul.hi.u32 	%r208, %r158, %r199;
	mul.lo.s32 	%r209, %r191, -766435501;
	xor.b32  	%r210, %r209, %r208;
	xor.b32  	%r211, %r210, %r16;
	mul.hi.u32 	%r212, %r155, %r211;
	mul.lo.s32 	%r213, %r203, -845247145;
	xor.b32  	%r214, %r213, %r212;
	xor.b32  	%r215, %r214, %r17;
	mul.hi.u32 	%r216, %r158, %r207;
	mul.lo.s32 	%r217, %r199, -766435501;
	xor.b32  	%r218, %r217, %r216;
	xor.b32  	%r219, %r218, %r18;
	mul.hi.u32 	%r220, %r155, %r219;
	mul.lo.s32 	%r221, %r211, -845247145;
	xor.b32  	%r222, %r221, %r220;
	add.s32 	%r223, %r7, -239350328;
	xor.b32  	%r224, %r222, %r223;
	mul.hi.u32 	%r225, %r158, %r215;
	mul.lo.s32 	%r226, %r207, -766435501;
	xor.b32  	%r227, %r226, %r225;
	add.s32 	%r228, %r8, -616729560;
	xor.b32  	%r229, %r227, %r228;
	cvta.to.global.u64 	%rd15, %rd11;
	mul.lo.s32 	%r536, %r229, -845247145;
	mul.lo.s32 	%r38, %r224, -766435501;
	setp.lt.s32 	%p5, %r2, %r149;
	setp.lt.s32 	%p6, %r4, %r148;
	and.pred  	%p1, %p5, %p6;
	mul.wide.s32 	%rd16, %r33, 4;
	add.s64 	%rd1, %rd15, %rd16;
	shl.b32 	%r231, %r3, 6;
	mov.u32 	%r232, _ZZ5isingPiiiflyE8slattice;
	add.s32 	%r233, %r232, %r231;
	shl.b32 	%r234, %r1, 2;
	add.s32 	%r23, %r233, %r234;
	add.s32 	%r24, %r148, -1;
	add.s32 	%r235, %r5, %r149;
	mul.wide.s32 	%rd17, %r149, 4;
	add.s64 	%rd2, %rd1, %rd17;
	mov.u32 	%r236, _ZZ5isingPiiiflyE10sneighbors;
	add.s32 	%r25, %r236, %r234;
	mul.wide.s32 	%rd18, %r2, 4;
	add.s64 	%rd3, %rd15, %rd18;
	shl.b32 	%r237, %r149, 1;
	sub.s32 	%r238, %r235, %r237;
	mul.wide.s32 	%rd19, %r238, 4;
	add.s64 	%rd4, %rd3, %rd19;
	mul.lo.s32 	%r239, %r24, %r149;
	mul.wide.s32 	%rd20, %r239, 4;
	add.s64 	%rd5, %rd3, %rd20;
	add.s32 	%r26, %r149, -1;
	mul.wide.s32 	%rd21, %r5, 4;
	add.s64 	%rd6, %rd3, %rd21;
	shl.b32 	%r240, %r3, 2;
	add.s32 	%r27, %r236, %r240;
	add.s64 	%rd7, %rd15, %rd21;
	add.s64 	%rd8, %rd7, %rd17;
	add.s32 	%r241, %r1, %r3;
	and.b32  	%r28, %r241, 1;
	mov.f32 	%f14, 0f32CD8C70;
	mov.f32 	%f15, 0f3ED90735;
	mul.rn.f32 	%f16, %f15, %f14;
	mov.f32 	%f17, 0f3DBDD9BD;
	mov.f32 	%f18, 0f3DF9B38D;
	mul.rn.f32 	%f19, %f18, %f17;
	fma.rn.f32 	%f20, %f16, 0f3FB8AA3B, 0f33773EAE;
	fma.rn.f32 	%f21, 0f3E9BE32A, 0f32A55E34, %f20;
	mul.f32 	%f22, %f19, 0f40400000;
	fma.rn.f32 	%f23, %f22, %f16, %f21;
	fma.rn.f32 	%f24, %f19, 0f3E9BE32A, %f23;
	mov.f32 	%f25, 0f3FB83977;
	add.rn.f32 	%f1, %f25, %f24;
	mov.f32 	%f26, 0fBFB83977;
	add.rn.f32 	%f27, %f1, %f26;
	neg.f32 	%f28, %f27;
	add.rn.f32 	%f2, %f24, %f28;
	mul.hi.u32 	%r242, %r158, %r224;
	mul.lo.s32 	%r243, %r215, -766435501;
	xor.b32  	%r244, %r243, %r242;
	add.s32 	%r245, %r8, -1767562579;
	xor.b32  	%r535, %r244, %r245;
	mul.hi.u32 	%r246, %r155, %r229;
	mul.lo.s32 	%r247, %r219, -845247145;
	xor.b32  	%r248, %r247, %r246;
	xor.b32  	%r537, %r248, %r19;
	mov.b64 	%rd22, 0;
	not.pred 	%p7, %p1;
	mov.u32 	%r32, %r31;
	mov.u32 	%r533, %r31;
$L__BB0_2:
	@%p7 bra 	$L__BB0_79;
	setp.ne.s32 	%p8, %r3, 0;
	ld.global.u32 	%r249, [%rd1];
	st.shared.u32 	[%r23], %r249;
	@%p8 bra 	$L__BB0_7;
	setp.ne.s32 	%p14, %r4, 0;
	@%p14 bra 	$L__BB0_6;
	ld.global.u32 	%r253, [%rd5];
	st.shared.u32 	[%r25], %r253;
	mov.pred 	%p61, 0;
	bra.uni 	$L__BB0_11;
$L__BB0_6:
	ld.global.u32 	%r252, [%rd4];
	st.shared.u32 	[%r25], %r252;
	mov.pred 	%p61, 0;
	bra.uni 	$L__BB0_11;
$L__BB0_7:
	setp.ne.s32 	%p10, %r3, 15;
	mov.pred 	%p61, 0;
	@%p10 bra 	$L__BB0_11;
	setp.ne.s32 	%p11, %r4, %r24;
	@%p11 bra 	$L__BB0_10;
	ld.global.u32 	%r251, [%rd3];
	st.shared.u32 	[%r25+128], %r251;
	mov.pred 	%p61, -1;
	bra.uni 	$L__BB0_11;
$L__BB0_10:
	ld.global.u32 	%r250, [%rd2];
	st.shared.u32 	[%r25+128], %r250;
	mov.pred 	%p61, -1;
$L__BB0_11:
	setp.ne.s32 	%p17, %r1, 0;
	@%p17 bra 	$L__BB0_15;
	setp.ne.s32 	%p23, %r2, 0;
	@%p23 bra 	$L__BB0_14;
	ld.global.u32 	%r257, [%rd8+-4];
	st.shared.u32 	[%r27+192], %r257;
	mov.pred 	%p62, 0;
	bra.uni 	$L__BB0_19;
$L__BB0_14:
	ld.global.u32 	%r256, [%rd6+-4];
	st.shared.u32 	[%r27+192], %r256;
	mov.pred 	%p62, 0;
	bra.uni 	$L__BB0_19;
$L__BB0_15:
	setp.ne.s32 	%p19, %r1, 15;
	mov.pred 	%p62, 0;
	@%p19 bra 	$L__BB0_19;
	setp.ne.s32 	%p20, %r2, %r26;
	@%p20 bra 	$L__BB0_18;
	ld.global.u32 	%r255, [%rd7];
	st.shared.u32 	[%r27+64], %r255;
	mov.pred 	%p62, -1;
	bra.uni 	$L__BB0_19;
$L__BB0_18:
	ld.global.u32 	%r254, [%rd6+4];
	st.shared.u32 	[%r27+64], %r254;
	mov.pred 	%p62, -1;
$L__BB0_19:
	setp.ne.s32 	%p26, %r28, 0;
	bar.sync 	0;
	@%p26 bra 	$L__BB0_49;
	@%p8 bra 	$L__BB0_22;
	ld.shared.u32 	%r472, [%r25];
	bra.uni 	$L__BB0_23;
$L__BB0_22:
	ld.shared.u32 	%r472, [%r23+-64];
$L__BB0_23:
	@%p17 bra 	$L__BB0_25;
	ld.shared.u32 	%r473, [%r27+192];
	bra.uni 	$L__BB0_26;
$L__BB0_25:
	ld.shared.u32 	%r473, [%r23+-4];
$L__BB0_26:
	not.pred 	%p29, %p61;
	@%p29 bra 	$L__BB0_28;
	ld.shared.u32 	%r474, [%r25+128];
	bra.uni 	$L__BB0_29;
$L__BB0_28:
	ld.shared.u32 	%r474, [%r23+64];
$L__BB0_29:
	not.pred 	%p30, %p62;
	@%p30 bra 	$L__BB0_31;
	ld.shared.u32 	%r475, [%r27+64];
	bra.uni 	$L__BB0_32;
$L__BB0_31:
	ld.shared.u32 	%r475, [%r23+4];
$L__BB0_32:
	ld.shared.u32 	%r52, [%r23];
	add.s32 	%r258, %r473, %r472;
	add.s32 	%r259, %r258, %r474;
	add.s32 	%r260, %r259, %r475;
	mul.lo.s32 	%r261, %r52, %r260;
	shl.b32 	%r53, %r261, 1;
	setp.gt.s32 	%p31, %r53, 0;
	@%p31 bra 	$L__BB0_34;
	neg.s32 	%r359, %r52;
	st.shared.u32 	[%r23], %r359;
	mov.u32 	%r480, %r533;
	mov.u32 	%r481, %r38;
	bra.uni 	$L__BB0_48;
$L__BB0_34:
	mov.b32 	%r480, 2;
	setp.eq.s32 	%p32, %r533, 1;
	mov.u32 	%r479, %r536;
	mov.u32 	%r481, %r38;
	@%p32 bra 	$L__BB0_43;
	setp.eq.s32 	%p33, %r533, 3;
	@%p33 bra 	$L__BB0_39;
	setp.ne.s32 	%p34, %r533, 2;
	@%p34 bra 	$L__BB0_38;
	mov.b32 	%r480, 3;
	mov.u32 	%r479, %r535;
	mov.u32 	%r481, %r38;
	bra.uni 	$L__BB0_43;
$L__BB0_38:
	add.s32 	%r480, %r533, 1;
	mov.u32 	%r479, %r537;
	mov.u32 	%r481, %r38;
	bra.uni 	$L__BB0_43;
$L__BB0_39:
	add.s32 	%r31, %r31, 1;
	setp.ne.s32 	%p35, %r31, 0;
	@%p35 bra 	$L__BB0_42;
	add.s32 	%r32, %r32, 1;
	setp.ne.s32 	%p36, %r32, 0;
	@%p36 bra 	$L__BB0_42;
	add.s32 	%r33, %r33, 1;
	setp.eq.s32 	%p37, %r33, 0;
	selp.u32 	%r264, 1, 0, %p37;
	add.s32 	%r34, %r34, %r264;
	mov.b32 	%r32, 0;
$L__BB0_42:
	mov.b32 	%r266, -766435501;
	mul.hi.u32 	%r267, %r266, %r31;
	mul.lo.s32 	%r268, %r31, -766435501;
	mov.b32 	%r269, -845247145;
	mul.hi.u32 	%r270, %r269, %r33;
	mul.lo.s32 	%r271, %r33, -845247145;
	xor.b32  	%r272, %r270, %r7;
	xor.b32  	%r273, %r272, %r32;
	xor.b32  	%r274, %r267, %r8;
	xor.b32  	%r275, %r274, %r34;
	mul.hi.u32 	%r276, %r266, %r273;
	mul.lo.s32 	%r277, %r273, -766435501;
	mul.hi.u32 	%r278, %r269, %r275;
	mul.lo.s32 	%r279, %r275, -845247145;
	xor.b32  	%r280, %r271, %r278;
	xor.b32  	%r281, %r280, %r9;
	xor.b32  	%r282, %r268, %r276;
	xor.b32  	%r283, %r282, %r10;
	mul.hi.u32 	%r284, %r266, %r281;
	mul.lo.s32 	%r285, %r281, -766435501;
	mul.hi.u32 	%r286, %r269, %r283;
	mul.lo.s32 	%r287, %r283, -845247145;
	xor.b32  	%r288, %r279, %r286;
	add.s32 	%r289, %r7, 1013904242;
	xor.b32  	%r290, %r288, %r289;
	xor.b32  	%r291, %r277, %r284;
	add.s32 	%r292, %r8, 1993301258;
	xor.b32  	%r293, %r291, %r292;
	mul.hi.u32 	%r294, %r266, %r290;
	mul.lo.s32 	%r295, %r290, -766435501;
	mul.hi.u32 	%r296, %r269, %r293;
	mul.lo.s32 	%r297, %r293, -845247145;
	xor.b32  	%r298, %r287, %r296;
	add.s32 	%r299, %r7, -626627285;
	xor.b32  	%r300, %r298, %r299;
	xor.b32  	%r301, %r285, %r294;
	add.s32 	%r302, %r8, 842468239;
	xor.b32  	%r303, %r301, %r302;
	mul.hi.u32 	%r304, %r266, %r300;
	mul.lo.s32 	%r305, %r300, -766435501;
	mul.hi.u32 	%r306, %r269, %r303;
	mul.lo.s32 	%r307, %r303, -845247145;
	xor.b32  	%r308, %r297, %r306;
	xor.b32  	%r309, %r308, %r11;
	xor.b32  	%r310, %r295, %r304;
	xor.b32  	%r311, %r310, %r12;
	mul.hi.u32 	%r312, %r266, %r309;
	mul.lo.s32 	%r313, %r309, -766435501;
	mul.hi.u32 	%r314, %r269, %r311;
	mul.lo.s32 	%r315, %r311, -845247145;
	xor.b32  	%r316, %r307, %r314;
	xor.b32  	%r317, %r316, %r13;
	xor.b32  	%r318, %r305, %r312;
	xor.b32  	%r319, %r318, %r14;
	mul.hi.u32 	%r320, %r266, %r317;
	mul.lo.s32 	%r321, %r317, -766435501;
	mul.hi.u32 	%r322, %r269, %r319;
	mul.lo.s32 	%r323, %r319, -845247145;
	xor.b32  	%r324, %r315, %r322;
	xor.b32  	%r325, %r324, %r15;
	xor.b32  	%r326, %r313, %r320;
	xor.b32  	%r327, %r326, %r16;
	mul.hi.u32 	%r328, %r266, %r325;
	mul.lo.s32 	%r329, %r325, -766435501;
	mul.hi.u32 	%r330, %r269, %r327;
	mul.lo.s32 	%r331, %r327, -845247145;
	xor.b32  	%r332, %r323, %r330;
	xor.b32  	%r333, %r332, %r17;
	xor.b32  	%r334, %r321, %r328;
	xor.b32  	%r335, %r334, %r18;
	mul.hi.u32 	%r336, %r266, %r333;
	mul.lo.s32 	%r337, %r333, -766435501;
	mul.hi.u32 	%r338, %r269, %r335;
	mul.lo.s32 	%r339, %r335, -845247145;
	xor.b32  	%r340, %r331, %r338;
	add.s32 	%r341, %r7, -239350328;
	xor.b32  	%r342, %r340, %r341;
	xor.b32  	%r343, %r329, %r336;
	add.s32 	%r344, %r8, -616729560;
	xor.b32  	%r345, %r343, %r344;
	mul.hi.u32 	%r346, %r266, %r342;
	mul.lo.s32 	%r481, %r342, -766435501;
	mul.hi.u32 	%r347, %r269, %r345;
	mul.lo.s32 	%r536, %r345, -845247145;
	xor.b32  	%r348, %r339, %r347;
	xor.b32  	%r537, %r348, %r19;
	xor.b32  	%r349, %r337, %r346;
	add.s32 	%r350, %r8, -1767562579;
	xor.b32  	%r535, %r349, %r350;
	mov.b32 	%r480, 0;
	mov.u32 	%r479, %r38;
$L__BB0_43:
	cvt.rn.f32.u32 	%f30, %r479;
	fma.rn.f32 	%f3, %f30, 0f2F800000, 0f2F000000;
	neg.s32 	%r352, %r53;
	cvt.rn.f32.s32 	%f31, %r352;
	div.rn.f32 	%f4, %f31, %f13;
	setp.eq.f32 	%p38, %f4, 0f00000000;
	mov.f32 	%f77, 0f3F800000;
	@%p38 bra 	$L__BB0_46;
	mul.rn.f32 	%f32, %f1, %f4;
	cvt.rni.f32.f32 	%f33, %f32;
	sub.f32 	%f34, %f32, %f33;
	neg.f32 	%f35, %f32;
	fma.rn.f32 	%f36, %f1, %f4, %f35;
	fma.rn.f32 	%f37, %f2, %f4, %f36;
	add.f32 	%f38, %f34, %f37;
	setp.gt.f32 	%p39, %f33, 0f00000000;
	selp.b32 	%r353, 0, -2097152000, %p39;
	abs.f32 	%f39, %f4;
	setp.num.f32 	%p40, %f39, %f39;
	setp.lt.f32 	%p41, %f32, 0f00000000;
	selp.f32 	%f40, 0f00000000, 0f7F800000, %p41;
	abs.f32 	%f41, %f32;
	setp.gt.f32 	%p42, %f41, 0f43180000;
	cvt.rzi.s32.f32 	%r354, %f33;
	shl.b32 	%r355, %r354, 23;
	sub.s32 	%r356, %r355, %r353;
	mov.b32 	%f42, %r356;
	add.s32 	%r357, %r353, 2130706432;
	mov.b32 	%f43, %r357;
	fma.rn.f32 	%f44, %f38, 0f391FCB8E, 0f3AAF85ED;
	fma.rn.f32 	%f45, %f44, %f38, 0f3C1D9856;
	fma.rn.f32 	%f46, %f45, %f38, 0f3D6357BB;
	fma.rn.f32 	%f47, %f46, %f38, 0f3E75FDEC;
	fma.rn.f32 	%f48, %f47, %f38, 0f3F317218;
	fma.rn.f32 	%f49, %f48, %f38, 0f3F800000;
	mul.f32 	%f50, %f49, %f43;
	mul.f32 	%f51, %f50, %f42;
	selp.f32 	%f77, %f40, %f51, %p42;
	@%p40 bra 	$L__BB0_46;
	mov.f32 	%f52, 0f402DF854;
	add.rn.f32 	%f77, %f52, %f4;
$L__BB0_46:
	setp.geu.f32 	%p43, %f3, %f77;
	@%p43 bra 	$L__BB0_48;
	neg.s32 	%r358, %r52;
	st.shared.u32 	[%r23], %r358;
$L__BB0_48:
	bar.sync 	0;
	mov.u32 	%r533, %r480;
	mov.u32 	%r38, %r481;
$L__BB0_49:
	setp.eq.s32 	%p44, %r28, 0;
	@%p44 bra 	$L__BB0_79;
	setp.eq.s32 	%p45, %r3, 0;
	@%p45 bra 	$L__BB0_52;
	ld.shared.u32 	%r507, [%r23+-64];
	bra.uni 	$L__BB0_53;
$L__BB0_52:
	ld.shared.u32 	%r507, [%r25];
$L__BB0_53:
	setp.eq.s32 	%p46, %r1, 0;
	@%p46 bra 	$L__BB0_55;
	ld.shared.u32 	%r508, [%r23+-4];
	bra.uni 	$L__BB0_56;
$L__BB0_55:
	ld.shared.u32 	%r508, [%r27+192];
$L__BB0_56:
	@%p61 bra 	$L__BB0_58;
	ld.shared.u32 	%r509, [%r23+64];
	bra.uni 	$L__BB0_59;
$L__BB0_58:
	ld.shared.u32 	%r509, [%r25+128];
$L__BB0_59:
	@%p62 bra 	$L__BB0_61;
	ld.shared.u32 	%r510, [%r23+4];
	bra.uni 	$L__BB0_62;
$L__BB0_61:
	ld.shared.u32 	%r510, [%r27+64];
$L__BB0_62:
	ld.shared.u32 	%r106, [%r23];
	add.s32 	%r360, %r508, %r507;
	add.s32 	%r361, %r360, %r509;
	add.s32 	%r362, %r361, %r510;
	mul.lo.s32 	%r363, %r106, %r362;
	shl.b32 	%r107, %r363, 1;
	setp.lt.s32 	%p47, %r107, 1;
	@%p47 bra 	$L__BB0_77;
	mov.b32 	%r515, 2;
	setp.eq.s32 	%p48, %r533, 1;
	mov.u32 	%r514, %r536;
	mov.u32 	%r516, %r38;
	@%p48 bra 	$L__BB0_72;
	setp.eq.s32 	%p49, %r533, 3;
	@%p49 bra 	$L__BB0_68;
	setp.ne.s32 	%p50, %r533, 2;
	@%p50 bra 	$L__BB0_67;
	mov.b32 	%r515, 3;
	mov.u32 	%r514, %r535;
	mov.u32 	%r516, %r38;
	bra.uni 	$L__BB0_72;
$L__BB0_67:
	add.s32 	%r515, %r533, 1;
	mov.u32 	%r514, %r537;
	mov.u32 	%r516, %r38;
	bra.uni 	$L__BB0_72;
$L__BB0_68:
	add.s32 	%r31, %r31, 1;
	setp.ne.s32 	%p51, %r31, 0;
	@%p51 bra 	$L__BB0_71;
	add.s32 	%r32, %r32, 1;
	setp.ne.s32 	%p52, %r32, 0;
	@%p52 bra 	$L__BB0_71;
	add.s32 	%r33, %r33, 1;
	setp.eq.s32 	%p53, %r33, 0;
	selp.u32 	%r366, 1, 0, %p53;
	add.s32 	%r34, %r34, %r366;
	mov.b32 	%r32, 0;
$L__BB0_71:
	mov.b32 	%r368, -766435501;
	mul.hi.u32 	%r369, %r368, %r31;
	mul.lo.s32 	%r370, %r31, -766435501;
	mov.b32 	%r371, -845247145;
	mul.hi.u32 	%r372, %r371, %r33;
	mul.lo.s32 	%r373, %r33, -845247145;
	xor.b32  	%r374, %r372, %r7;
	xor.b32  	%r375, %r374, %r32;
	xor.b32  	%r376, %r369, %r8;
	xor.b32  	%r377, %r376, %r34;
	mul.hi.u32 	%r378, %r368, %r375;
	mul.lo.s32 	%r379, %r375, -766435501;
	mul.hi.u32 	%r380, %r371, %r377;
	mul.lo.s32 	%r381, %r377, -845247145;
	xor.b32  	%r382, %r373, %r380;
	xor.b32  	%r383, %r382, %r9;
	xor.b32  	%r384, %r370, %r378;
	xor.b32  	%r385, %r384, %r10;
	mul.hi.u32 	%r386, %r368, %r383;
	mul.lo.s32 	%r387, %r383, -766435501;
	mul.hi.u32 	%r388, %r371, %r385;
	mul.lo.s32 	%r389, %r385, -845247145;
	xor.b32  	%r390, %r381, %r388;
	add.s32 	%r391, %r7, 1013904242;
	xor.b32  	%r392, %r390, %r391;
	xor.b32  	%r393, %r379, %r386;
	add.s32 	%r394, %r8, 1993301258;
	xor.b32  	%r395, %r393, %r394;
	mul.hi.u32 	%r396, %r368, %r392;
	mul.lo.s32 	%r397, %r392, -766435501;
	mul.hi.u32 	%r398, %r371, %r395;
	mul.lo.s32 	%r399, %r395, -845247145;
	xor.b32  	%r400, %r389, %r398;
	add.s32 	%r401, %r7, -626627285;
	xor.b32  	%r402, %r400, %r401;
	xor.b32  	%r403, %r387, %r396;
	add.s32 	%r404, %r8, 842468239;
	xor.b32  	%r405, %r403, %r404;
	mul.hi.u32 	%r406, %r368, %r402;
	mul.lo.s32 	%r407, %r402, -766435501;
	mul.hi.u32 	%r408, %r371, %r405;
	mul.lo.s32 	%r409, %r405, -845247145;
	xor.b32  	%r410, %r399, %r408;
	xor.b32  	%r411, %r410, %r11;
	xor.b32  	%r412, %r397, %r406;
	xor.b32  	%r413, %r412, %r12;
	mul.hi.u32 	%r414, %r368, %r411;
	mul.lo.s32 	%r415, %r411, -766435501;
	mul.hi.u32 	%r416, %r371, %r413;
	mul.lo.s32 	%r417, %r413, -845247145;
	xor.b32  	%r418, %r409, %r416;
	xor.b32  	%r419, %r418, %r13;
	xor.b32  	%r420, %r407, %r414;
	xor.b32  	%r421, %r420, %r14;
	mul.hi.u32 	%r422, %r368, %r419;
	mul.lo.s32 	%r423, %r419, -766435501;
	mul.hi.u32 	%r424, %r371, %r421;
	mul.lo.s32 	%r425, %r421, -845247145;
	xor.b32  	%r426, %r417, %r424;
	xor.b32  	%r427, %r426, %r15;
	xor.b32  	%r428, %r415, %r422;
	xor.b32  	%r429, %r428, %r16;
	mul.hi.u32 	%r430, %r368, %r427;
	mul.lo.s32 	%r431, %r427, -766435501;
	mul.hi.u32 	%r432, %r371, %r429;
	mul.lo.s32 	%r433, %r429, -845247145;
	xor.b32  	%r434, %r425, %r432;
	xor.b32  	%r435, %r434, %r17;
	xor.b32  	%r436, %r423, %r430;
	xor.b32  	%r437, %r436, %r18;
	mul.hi.u32 	%r438, %r368, %r435;
	mul.lo.s32 	%r439, %r435, -766435501;
	mul.hi.u32 	%r440, %r371, %r437;
	mul.lo.s32 	%r441, %r437, -845247145;
	xor.b32  	%r442, %r433, %r440;
	add.s32 	%r443, %r7, -239350328;
	xor.b32  	%r444, %r442, %r443;
	xor.b32  	%r445, %r431, %r438;
	add.s32 	%r446, %r8, -616729560;
	xor.b32  	%r447, %r445, %r446;
	mul.hi.u32 	%r448, %r368, %r444;
	mul.lo.s32 	%r516, %r444, -766435501;
	mul.hi.u32 	%r449, %r371, %r447;
	mul.lo.s32 	%r536, %r447, -845247145;
	xor.b32  	%r450, %r441, %r449;
	xor.b32  	%r537, %r450, %r19;
	xor.b32  	%r451, %r439, %r448;
	add.s32 	%r452, %r8, -1767562579;
	xor.b32  	%r535, %r451, %r452;
	mov.b32 	%r515, 0;
	mov.u32 	%r514, %r38;
$L__BB0_72:
	cvt.rn.f32.u32 	%f54, %r514;
	fma.rn.f32 	%f8, %f54, 0f2F800000, 0f2F000000;
	neg.s32 	%r454, %r107;
	cvt.rn.f32.s32 	%f55, %r454;
	div.rn.f32 	%f9, %f55, %f13;
	setp.eq.f32 	%p54, %f9, 0f00000000;
	mov.f32 	%f78, 0f3F800000;
	@%p54 bra 	$L__BB0_75;
	mul.rn.f32 	%f56, %f1, %f9;
	cvt.rni.f32.f32 	%f57, %f56;
	sub.f32 	%f58, %f56, %f57;
	neg.f32 	%f59, %f56;
	fma.rn.f32 	%f60, %f1, %f9, %f59;
	fma.rn.f32 	%f61, %f2, %f9, %f60;
	add.f32 	%f62, %f58, %f61;
	setp.gt.f32 	%p55, %f57, 0f00000000;
	selp.b32 	%r455, 0, -2097152000, %p55;
	abs.f32 	%f63, %f9;
	setp.num.f32 	%p56, %f63, %f63;
	setp.lt.f32 	%p57, %f56, 0f00000000;
	selp.f32 	%f64, 0f00000000, 0f7F800000, %p57;
	abs.f32 	%f65, %f56;
	setp.gt.f32 	%p58, %f65, 0f43180000;
	cvt.rzi.s32.f32 	%r456, %f57;
	shl.b32 	%r457, %r456, 23;
	sub.s32 	%r458, %r457, %r455;
	mov.b32 	%f66, %r458;
	add.s32 	%r459, %r455, 2130706432;
	mov.b32 	%f67, %r459;
	fma.rn.f32 	%f68, %f62, 0f391FCB8E, 0f3AAF85ED;
	fma.rn.f32 	%f69, %f68, %f62, 0f3C1D9856;
	fma.rn.f32 	%f70, %f69, %f62, 0f3D6357BB;
	fma.rn.f32 	%f71, %f70, %f62, 0f3E75FDEC;
	fma.rn.f32 	%f72, %f71, %f62, 0f3F317218;
	fma.rn.f32 	%f73, %f72, %f62, 0f3F800000;
	mul.f32 	%f74, %f73, %f67;
	mul.f32 	%f75, %f74, %f66;
	selp.f32 	%f78, %f64, %f75, %p58;
	@%p56 bra 	$L__BB0_75;
	mov.f32 	%f76, 0f402DF854;
	add.rn.f32 	%f78, %f76, %f9;
$L__BB0_75:
	setp.geu.f32 	%p59, %f8, %f78;
	@%p59 bra 	$L__BB0_78;
	neg.s32 	%r460, %r106;
	st.shared.u32 	[%r23], %r460;
	bra.uni 	$L__BB0_78;
$L__BB0_77:
	neg.s32 	%r461, %r106;
	st.shared.u32 	[%r23], %r461;
	mov.u32 	%r515, %r533;
	mov.u32 	%r516, %r38;
$L__BB0_78:
	bar.sync 	0;
	mov.u32 	%r533, %r515;
	mov.u32 	%r38, %r516;
$L__BB0_79:
	ld.shared.u32 	%r462, [%r23];
	st.global.u32 	[%rd1], %r462;
	bar.sync 	0;
	add.s64 	%rd22, %rd22, 1;
	setp.gt.u64 	%p60, %rd12, %rd22;
	@%p60 bra 	$L__BB0_2;
$L__BB0_80:
	ret;

}


// ===== COMPILED SASS (sm_100) =====

	.target	sm_100

	.elftype	@"ET_EXEC"


//--------------------- .note.nv.tkinfo           --------------------------
	.section	.note.nv.tkinfo,"",@"SHT_NOTE"
	.sectionflags	@"SHF_NOTE_NV_TKINFO"
	.tkinfo
        /*0018*/ 	.word	0x00000002
        /*0030*/ 	.string	""
        /*0030*/ 	.string	"ptxas"
        /*0030*/ 	.string	"Cuda compilation tools, release 13.0, V13.0.88"
        /*0030*/ 	.string	"Build cuda_13.0.r13.0/compiler.36424714_0"
        /*0030*/ 	.string	"-arch sm_100 -m 64 "



//--------------------- .note.nv.cuinfo           --------------------------
	.section	.note.nv.cuinfo,"",@"SHT_NOTE"
	.sectionflags	@"SHF_NOTE_NV_CUINFO"
        /*0018*/ 	.short	0x0002
        /*001a*/ 	.short	0x0064
        /*001c*/ 	.short	0x0082
	.zero		2


//--------------------- .nv.info                  --------------------------
	.section	.nv.info,"",@"SHT_CUDA_INFO"
	.align	4


	//----- nvinfo : EIATTR_REGCOUNT
	.align		4
        /*0000*/ 	.byte	0x04, 0x2f
        /*0002*/ 	.short	(.L_10 - .L_9)
	.align		4
.L_9:
        /*0004*/ 	.word	index@(_Z5isingPiiifly)
        /*0008*/ 	.word	0x00000034


	//----- nvinfo : EIATTR_FRAME_SIZE
	.align		4
.L_10:
        /*000c*/ 	.byte	0x04, 0x11
        /*000e*/ 	.short	(.L_12 - .L_11)
	.align		4
.L_11:
        /*0010*/ 	.word	index@($__internal_0_$__cuda_sm3x_div_rn_noftz_f32_slowpath)
        /*0014*/ 	.word	0x00000000


	//----- nvinfo : EIATTR_FRAME_SIZE
	.align		4
.L_12:
        /*0018*/ 	.byte	0x04, 0x11
        /*001a*/ 	.short	(.L_14 - .L_13)
	.align		4
.L_13:
        /*001c*/ 	.word	index@(_Z5isingPiiifly)
        /*0020*/ 	.word	0x00000000


	//----- nvinfo : EIATTR_MIN_STACK_SIZE
	.align		4
.L_14:
        /*0024*/ 	.byte	0x04, 0x12
        /*0026*/ 	.short	(.L_16 - .L_15)
	.align		4
.L_15:
        /*0028*/ 	.word	index@(_Z5isingPiiifly)
        /*002c*/ 	.word	0x00000000
.L_16:


//--------------------- .nv.compat                --------------------------
	.section	.nv.compat,"",@"SHT_CUDA_COMPAT_INFO"
	.align	4
        /*0000*/ 	.byte	0x02, 0x09, 0x00, 0x00, 0x02, 0x02, 0x01, 0x00, 0x02, 0x05, 0x05, 0x00, 0x03, 0x07, 0x01, 0x01
        /*0010*/ 	.byte	0x02, 0x03, 0x00, 0x00, 0x02, 0x06, 0x01, 0x00, 0x04, 0x0b, 0x08, 0x00, 0x01, 0x00, 0x00, 0x00
        /*0020*/ 	.byte	0x00, 0x00, 0x00, 0x00


//--------------------- .nv.info._Z5isingPiiifly  --------------------------
	.section	.nv.info._Z5isingPiiifly,"",@"SHT_CUDA_INFO"
	.sectionflags	@""
	.align	4


	//----- nvinfo : EIATTR_CUDA_API_VERSION
	.align		4
        /*0000*/ 	.byte	0x04, 0x37
        /*0002*/ 	.short	(.L_18 - .L_17)
.L_17:
        /*0004*/ 	.word	0x00000082


	//----- nvinfo : EIATTR_KPARAM_INFO
	.align		4
.L_18:
        /*0008*/ 	.byte	0x04, 0x17
        /*000a*/ 	.short	(.L_20 - .L_19)
.L_19:
        /*000c*/ 	.word	0x00000000
        /*0010*/ 	.short	0x0005
        /*0012*/ 	.short	0x0020
        /*0014*/ 	.byte	0x00, 0xf0, 0x21, 0x00


	//----- nvinfo : EIATTR_KPARAM_INFO
	.align		4
.L_20:
        /*0018*/ 	.byte	0x04, 0x17
        /*001a*/ 	.short	(.L_22 - .L_21)
.L_21:
        /*001c*/ 	.word	0x00000000
        /*0020*/ 	.short	0x0004
        /*0022*/ 	.short	0x0018
        /*0024*/ 	.byte	0x00, 0xf0, 0x21, 0x00


	//----- nvinfo : EIATTR_KPARAM_INFO
	.align		4
.L_22:
        /*0028*/ 	.byte	0x04, 0x17
        /*002a*/ 	.short	(.L_24 - .L_23)
.L_23:
        /*002c*/ 	.word	0x00000000
        /*0030*/ 	.short	0x0003
        /*0032*/ 	.short	0x0010
        /*0034*/ 	.byte	0x00, 0xf0, 0x11, 0x00


	//----- nvinfo : EIATTR_KPARAM_INFO
	.align		4
.L_24:
        /*0038*/ 	.byte	0x04, 0x17
        /*003a*/ 	.short	(.L_26 - .L_25)
.L_25:
        /*003c*/ 	.word	0x00000000
        /*0040*/ 	.short	0x0002
        /*0042*/ 	.short	0x000c
        /*0044*/ 	.byte	0x00, 0xf0, 0x11, 0x00


	//----- nvinfo : EIATTR_KPARAM_INFO
	.align		4
.L_26:
        /*0048*/ 	.byte	0x04, 0x17
        /*004a*/ 	.short	(.L_28 - .L_27)
.L_27:
        /*004c*/ 	.word	0x00000000
        /*0050*/ 	.short	0x0001
        /*0052*/ 	.short	0x0008
        /*0054*/ 	.byte	0x00, 0xf0, 0x11, 0x00


	//----- nvinfo : EIATTR_KPARAM_INFO
	.align		4
.L_28:
        /*0058*/ 	.byte	0x04, 0x17
        /*005a*/ 	.short	(.L_30 - .L_29)
.L_29:
        /*005c*/ 	.word	0x00000000
        /*0060*/ 	.short	0x0000
        /*0062*/ 	.short	0x0000
        /*0064*/ 	.byte	0x00, 0xf5, 0x21, 0x00


	//----- nvinfo : EIATTR_SPARSE_MMA_MASK
	.align		4
.L_30:
        /*0068*/ 	.byte	0x03, 0x50
        /*006a*/ 	.short	0x0000


	//----- nvinfo : EIATTR_MAXREG_COUNT
	.align		4
        /*006c*/ 	.byte	0x03, 0x1b
        /*006e*/ 	.short	0x00ff


	//----- nvinfo : EIATTR_NUM_BARRIERS
	.align		4
        /*0070*/ 	.byte	0x02, 0x4c
        /*0072*/ 	.byte	0x01
	.zero		1


	//----- nvinfo : EIATTR_MERCURY_ISA_VERSION
	.align		4
        /*0074*/ 	.byte	0x03, 0x5f
        /*0076*/ 	.short	0x0101


	//----- nvinfo : EIATTR_VRC_CTA_INIT_COUNT
	.align		4
        /*0078*/ 	.byte	0x02, 0x4a
	.zero		1
	.zero		1


	//----- nvinfo : EIATTR_EXIT_INSTR_OFFSETS
	.align		4
        /*007c*/ 	.byte	0x04, 0x1c
        /*007e*/ 	.short	(.L_32 - .L_31)


	//   ....[0]....
.L_31:
        /*0080*/ 	.word	0x00000080


	//   ....[1]....
        /*0084*/ 	.word	0x00002000


	//----- nvinfo : EIATTR_CRS_STACK_SIZE
	.align		4
.L_32:
        /*0088*/ 	.byte	0x04, 0x1e
        /*008a*/ 	.short	(.L_34 - .L_33)
.L_33:
        /*008c*/ 	.word	0x00000000


	//----- nvinfo : EIATTR_CBANK_PARAM_SIZE
	.align		4
.L_34:
        /*0090*/ 	.byte	0x03, 0x19
        /*0092*/ 	.short	0x0028


	//----- nvinfo : EIATTR_PARAM_CBANK
	.align		4
        /*0094*/ 	.byte	0x04, 0x0a
        /*0096*/ 	.short	(.L_36 - .L_35)
	.align		4
.L_35:
        /*0098*/ 	.word	index@(.nv.constant0._Z5isingPiiifly)
        /*009c*/ 	.short	0x0380
        /*009e*/ 	.short	0x0028


	//----- nvinfo : EIATTR_SW_WAR
	.align		4
.L_36:
        /*00a0*/ 	.byte	0x04, 0x36
        /*00a2*/ 	.short	(.L_38 - .L_37)
.L_37:
        /*00a4*/ 	.word	0x00000008
.L_38:


//--------------------- .nv.callgraph             --------------------------
	.section	.nv.callgraph,"",@"SHT_CUDA_CALLGRAPH"
	.align	4
	.sectionentsize	8
	.align		4
        /*0000*/ 	.word	0x00000000
	.align		4
        /*0004*/ 	.word	0xffffffff
	.align		4
        /*0008*/ 	.word	0x00000000
	.align		4
        /*000c*/ 	.word	0xfffffffe
	.align		4
        /*0010*/ 	.word	0x00000000
	.align		4
        /*0014*/ 	.word	0xfffffffd
	.align		4
        /*0018*/ 	.word	0x00000000
	.align		4
        /*001c*/ 	.word	0xfffffffc


//--------------------- .nv.constant4             --------------------------
	.section	.nv.constant4,"a",@progbits
	.align	8
	.align		8
.nv.constant4:
        /*0000*/ 	.dword	precalc_xorwow_matrix
	.align		8
        /*0008*/ 	.dword	precalc_xorwow_offset_matrix
	.align		8
        /*0010*/ 	.dword	mrg32k3aM1
	.align		8
        /*0018*/ 	.dword	mrg32k3aM2
	.align		8
        /*0020*/ 	.dword	mrg32k3aM1SubSeq
	.align		8
        /*0028*/ 	.dword	mrg32k3aM2SubSeq
	.align		8
        /*0030*/ 	.dword	mrg32k3aM1Seq
	.align		8
        /*0038*/ 	.dword	mrg32k3aM2Seq


//--------------------- .nv.constant3             --------------------------
	.section	.nv.constant3,"a",@progbits
	.align	8
.nv.constant3:
	.type		__cr_lgamma_table,@object
	.size		__cr_lgamma_table,(.L_8 - __cr_lgamma_table)
__cr_lgamma_table:
        /*0000*/ 	.byte	0x00, 0x00, 0x00, 0x00, 0x00, 0x00, 0x00, 0x00, 0x00, 0x00, 0x00, 0x00, 0x00, 0x00, 0x00, 0x00
        /*0010*/ 	.byte	0xef, 0x39, 0xfa, 0xfe, 0x42, 0x2e, 0xe6, 0x3f, 0x02, 0x20, 0x2a, 0xfa, 0x0b, 0xab, 0xfc, 0x3f
        /*0020*/ 	.byte	0xf9, 0x2c, 0x92, 0x7c, 0xa7, 0x6c, 0x09, 0x40, 0xc9, 0x79, 0x44, 0x3c, 0x64, 0x26, 0x13, 0x40
        /*0030*/ 	.byte	0xca, 0x01, 0xcf, 0x3a, 0x27, 0x51, 0x1a, 0x40, 0x30, 0xcc, 0x2d, 0xf3, 0xe1, 0x0c, 0x21, 0x40
        /*0040*/ 	.byte	0x0d, 0xb7, 0xfc, 0x82, 0x8e, 0x35, 0x25, 0x40
.L_8:


//--------------------- .text._Z5isingPiiifly     --------------------------
	.section	.text._Z5isingPiiifly,"ax",@progbits
	.align	128
        .global         _Z5isingPiiifly
        .type           _Z5isingPiiifly,@function
        .size           _Z5isingPiiifly,(.L_x_41 - _Z5isingPiiifly)
        .other          _Z5isingPiiifly,@"STO_CUDA_ENTRY STV_DEFAULT"
_Z5isingPiiifly:
.text._Z5isingPiiifly:
[----:B------:R-:W-:Y:S08]  /*0000*/  LDC R1, c[0x0][0x37c] ;  /* 0x0000df00ff017b82 */ /* 0x000ff00000000800 */
[----:B------:R-:W0:Y:S01]  /*0010*/  LDC.64 R2, c[0x0][0x398] ;  /* 0x0000e600ff027b82 */ /* 0x000e220000000a00 */
[----:B------:R-:W1:Y:S01]  /*0020*/  S2R R5, SR_CTAID.Y ;  /* 0x0000000000057919 */ /* 0x000e620000002600 */
[----:B------:R-:W2:Y:S01]  /*0030*/  S2R R0, SR_CTAID.X ;  /* 0x0000000000007919 */ /* 0x000ea20000002500 */
[----:B0-----:R-:W-:-:S02]  /*0040*/  ISETP.GE.U32.AND P0, PT, R2, 0x1, PT ;  /* 0x000000010200780c */ /* 0x001fc40003f06070 */
[----:B------:R-:W0:Y:S02]  /*0050*/  S2R R2, SR_TID.Y ;  /* 0x0000000000027919 */ /* 0x000e240000002200 */
[----:B------:R-:W-:Y:S02]  /*0060*/  ISETP.GE.AND.EX P0, PT, R3, RZ, PT, P0 ;  /* 0x000000ff0300720c */ /* 0x000fe40003f06300 */
[----:B------:R-:W3:Y:S11]  /*0070*/  S2R R3, SR_TID.X ;  /* 0x0000000000037919 */ /* 0x000ef60000002100 */
[----:B-12---:R-:W-:Y:S05]  /*0080*/  @!P0 EXIT ;  /* 0x000000000000894d */ /* 0x006fea0003800000 */
[----:B------:R-:W1:Y:S01]  /*0090*/  LDC R31, c[0x0][0x38c] ;  /* 0x0000e300ff1f7b82 */ /* 0x000e620000000800 */
[----:B0-----:R-:W-:Y:S01]  /*00a0*/  IMAD R4, R5, 0x10, R2 ;  /* 0x0000001005047824 */ /* 0x001fe200078e0202 */
[----:B------:R-:W0:Y:S01]  /*00b0*/  LDCU.64 UR4, c[0x0][0x3a0] ;  /* 0x00007400ff0477ac */ /* 0x000e220008000a00 */
[----:B---3--:R-:W-:Y:S02]  /*00c0*/  IMAD R5, R0, 0x10, R3 ;  /* 0x0000001000057824 */ /* 0x008fe400078e0203 */
[----:B------:R-:W-:Y:S02]  /*00d0*/  HFMA2 R15, -RZ, RZ, 1.6513671875, -917 ;  /* 0x3e9be32aff0f7431 */ /* 0x000fe400000001ff */
[----:B------:R-:W-:Y:S01]  /*00e0*/  IMAD.MOV.U32 R14, RZ, RZ, 0x322e41d4 ;  /* 0x322e41d4ff0e7424 */ /* 0x000fe200078e00ff */
[----:B------:R-:W2:Y:S01]  /*00f0*/  LDCU UR23, c[0x0][0x388] ;  /* 0x00007100ff1777ac */ /* 0x000ea20008000800 */
[----:B------:R-:W-:Y:S01]  /*0100*/  IMAD.MOV.U32 R32, RZ, RZ, RZ ;  /* 0x000000ffff207224 */ /* 0x000fe200078e00ff */
[----:B------:R-:W3:Y:S01]  /*0110*/  LDC.64 R22, c[0x0][0x380] ;  /* 0x0000e000ff167b82 */ /* 0x000ee20000000a00 */
[----:B------:R-:W4:Y:S01]  /*0120*/  LDCU.64 UR10, c[0x0][0x3a0] ;  /* 0x00007400ff0a77ac */ /* 0x000f220008000a00 */
[----:B------:R-:W1:Y:S01]  /*0130*/  LDCU.64 UR24, c[0x0][0x398] ;  /* 0x00007300ff1877ac */ /* 0x000e620008000a00 */
[----:B0-----:R-:W-:-:S02]  /*0140*/  UIADD3 UR13, UPT, UPT, UR5, -0x4498517b, URZ ;  /* 0xbb67ae85050d7890 */ /* 0x001fc4000fffe0ff */
[----:B------:R-:W-:Y:S01]  /*0150*/  UIADD3 UR12, UPT, UPT, UR4, -0x61c88647, URZ ;  /* 0x9e3779b9040c7890 */ /* 0x000fe2000fffe0ff */
[CC--:B-1----:R-:W-:Y:S01]  /*0160*/  IMAD R20, R4.reuse, R31.reuse, RZ ;  /* 0x0000001f04147224 */ /* 0x0c2fe200078e02ff */
[----:B------:R-:W-:Y:S01]  /*0170*/  UIADD3 UR6, UPT, UPT, UR4, 0x3c6ef372, URZ ;  /* 0x3c6ef37204067890 */ /* 0x000fe2000fffe0ff */
[----:B------:R-:W-:Y:S01]  /*0180*/  IMAD.MOV R29, RZ, RZ, -R31 ;  /* 0x000000ffff1d7224 */ /* 0x000fe200078e0a1f */
[----:B------:R-:W-:Y:S01]  /*0190*/  UIADD3 UR7, UPT, UPT, UR5, 0x76cf5d0a, URZ ;  /* 0x76cf5d0a05077890 */ /* 0x000fe2000fffe0ff */
[----:B--2---:R-:W-:Y:S01]  /*01a0*/  ISETP.GE.AND P2, PT, R4, UR23, PT ;  /* 0x0000001704007c0c */ /* 0x004fe2000bf46270 */
[----:B------:R-:W-:Y:S01]  /*01b0*/  UIADD3 UR14, UPT, UPT, UR4, 0x78dde6e4, URZ ;  /* 0x78dde6e4040e7890 */ /* 0x000fe2000fffe0ff */
[C---:B------:R-:W-:Y:S01]  /*01c0*/  IADD3 R6, PT, PT, R5.reuse, R20, RZ ;  /* 0x0000001405067210 */ /* 0x040fe20007ffe0ff */
[----:B------:R-:W-:Y:S01]  /*01d0*/  UIADD3 UR15, UPT, UPT, UR5, -0x126145ec, URZ ;  /* 0xed9eba14050f7890 */ /* 0x000fe2000fffe0ff */
[----:B---3--:R-:W-:Y:S01]  /*01e0*/  IMAD.WIDE R16, R5, 0x4, R22 ;  /* 0x0000000405107825 */ /* 0x008fe200078e0216 */
[----:B------:R-:W-:Y:S01]  /*01f0*/  UIADD3 UR17, UPT, UPT, UR5, -0x56f99767, URZ ;  /* 0xa906689905117890 */ /* 0x000fe2000fffe0ff */
[----:B------:R-:W-:Y:S01]  /*0200*/  SHF.R.S32.HI R7, RZ, 0x1f, R6 ;  /* 0x0000001fff077819 */ /* 0x000fe20000011406 */
[----:B------:R-:W-:Y:S01]  /*0210*/  UIADD3 UR16, UPT, UPT, UR4, 0x1715609d, URZ ;  /* 0x1715609d04107890 */ /* 0x000fe2000fffe0ff */
[C---:B------:R-:W-:Y:S01]  /*0220*/  IMAD.HI.U32 R0, R6.reuse, -0x326172a9, RZ ;  /* 0xcd9e8d5706007827 */ /* 0x040fe200078e00ff */
[----:B------:R-:W-:Y:S01]  /*0230*/  UIADD3 UR18, UPT, UPT, UR4, -0x4ab325aa, URZ ;  /* 0xb54cda5604127890 */ /* 0x000fe2000fffe0ff */
[----:B------:R-:W-:Y:S01]  /*0240*/  LOP3.LUT R8, R7, UR5, RZ, 0x3c, !PT ;  /* 0x0000000507087c12 */ /* 0x000fe2000f8e3cff */
[----:B------:R-:W-:Y:S01]  /*0250*/  UIADD3 UR19, UPT, UPT, UR5, 0x646e171e, URZ ;  /* 0x646e171e05137890 */ /* 0x000fe2000fffe0ff */
[----:B------:R-:W-:Y:S01]  /*0260*/  IMAD R10, R6, -0x326172a9, RZ ;  /* 0xcd9e8d57060a7824 */ /* 0x000fe200078e02ff */
[----:B------:R-:W-:Y:S01]  /*0270*/  LOP3.LUT R0, R0, UR4, RZ, 0x3c, !PT ;  /* 0x0000000400007c12 */ /* 0x000fe2000f8e3cff */
[----:B------:R-:W-:Y:S01]  /*0280*/  UIADD3 UR21, UPT, UPT, UR5, 0x1fd5c5a3, URZ ;  /* 0x1fd5c5a305157890 */ /* 0x000fe2000fffe0ff */
[----:B------:R-:W-:Y:S01]  /*0290*/  IMAD R13, R8, -0x326172a9, RZ ;  /* 0xcd9e8d57080d7824 */ /* 0x000fe200078e02ff */
[----:B------:R-:W-:Y:S01]  /*02a0*/  UIADD3 UR20, UPT, UPT, UR4, 0x5384540f, URZ ;  /* 0x5384540f04147890 */ /* 0x000fe2000fffe0ff */
[----:B------:R-:W-:Y:S01]  /*02b0*/  IMAD.WIDE R18, R20, 0x4, R22 ;  /* 0x0000000414127825 */ /* 0x000fe200078e0216 */
[----:B------:R-:W-:Y:S01]  /*02c0*/  UIADD3 UR22, UPT, UPT, UR4, -0x700cb87f, URZ ;  /* 0x8ff3478104167890 */ /* 0x000fe2000fffe0ff */
[----:B------:R-:W-:Y:S01]  /*02d0*/  ISETP.LT.AND P2, PT, R5, R31, !P2 ;  /* 0x0000001f0500720c */ /* 0x000fe20005741270 */
[----:B------:R-:W-:Y:S01]  /*02e0*/  UIADD3 UR8, UPT, UPT, UR5, -0x24c28bd8, URZ ;  /* 0xdb3d742805087890 */ /* 0x000fe2000fffe0ff */
[----:B------:R-:W-:-:S04]  /*02f0*/  IMAD.HI.U32 R9, R0, -0x2daee0ad, RZ ;  /* 0xd2511f5300097827 */ /* 0x000fc800078e00ff */
[----:B------:R-:W-:Y:S01]  /*0300*/  IMAD.WIDE R22, R6, 0x4, R22 ;  /* 0x0000000406167825 */ /* 0x000fe200078e0216 */
[----:B------:R-:W-:-:S03]  /*0310*/  LOP3.LUT R11, R9, UR13, RZ, 0x3c, !PT ;  /* 0x0000000d090b7c12 */ /* 0x000fc6000f8e3cff */
[----:B------:R-:W-:-:S04]  /*0320*/  IMAD.HI.U32 R9, R8, -0x326172a9, RZ ;  /* 0xcd9e8d5708097827 */ /* 0x000fc800078e00ff */
[----:B------:R-:W-:Y:S01]  /*0330*/  IMAD.HI.U32 R8, R11, -0x326172a9, RZ ;  /* 0xcd9e8d570b087827 */ /* 0x000fe200078e00ff */
[----:B------:R-:W-:-:S03]  /*0340*/  LOP3.LUT R9, R10, UR12, R9, 0x96, !PT ;  /* 0x0000000c0a097c12 */ /* 0x000fc6000f8e9609 */
[----:B------:R-:W-:Y:S01]  /*0350*/  IMAD.WIDE R26, R31, 0x4, R18 ;  /* 0x000000041f1a7825 */ /* 0x000fe200078e0212 */
[----:B------:R-:W-:Y:S01]  /*0360*/  LOP3.LUT R8, R13, UR6, R8, 0x96, !PT ;  /* 0x000000060d087c12 */ /* 0x000fe2000f8e9608 */
[----:B------:R-:W-:Y:S02]  /*0370*/  UIADD3 UR6, UPT, UPT, UR5, 0x32370b8f, URZ ;  /* 0x32370b8f05067890 */ /* 0x000fe4000fffe0ff */
[----:B------:R-:W-:Y:S02]  /*0380*/  IMAD R13, R0, -0x2daee0ad, RZ ;  /* 0xd2511f53000d7824 */ /* 0x000fe400078e02ff */
[----:B------:R-:W-:-:S04]  /*0390*/  IMAD.HI.U32 R0, R9, -0x2daee0ad, RZ ;  /* 0xd2511f5309007827 */ /* 0x000fc800078e00ff */
[----:B------:R-:W-:Y:S01]  /*03a0*/  IMAD R10, R9, -0x2daee0ad, RZ ;  /* 0xd2511f53090a7824 */ /* 0x000fe200078e02ff */
[----:B------:R-:W-:Y:S01]  /*03b0*/  LOP3.LUT R0, R13, UR7, R0, 0x96, !PT ;  /* 0x000000070d007c12 */ /* 0x000fe2000f8e9600 */
[----:B------:R-:W-:Y:S01]  /*03c0*/  IMAD.HI.U32 R9, R8, -0x2daee0ad, RZ ;  /* 0xd2511f5308097827 */ /* 0x000fe200078e00ff */
[----:B------:R-:W0:Y:S03]  /*03d0*/  S2UR UR7, SR_CgaCtaId ;  /* 0x00000000000779c3 */ /* 0x000e260000008800 */
[----:B------:R-:W-:Y:S01]  /*03e0*/  IMAD.MOV.U32 R13, RZ, RZ, 0x3fb8aa3b ;  /* 0x3fb8aa3bff0d7424 */ /* 0x000fe200078e00ff */
[----:B------:R-:W-:Y:S01]  /*03f0*/  LOP3.LUT R12, R10, UR6, R9, 0x96, !PT ;  /* 0x000000060a0c7c12 */ /* 0x000fe2000f8e9609 */
[----:B------:R-:W-:Y:S01]  /*0400*/  UIADD3 UR6, UPT, UPT, UR4, -0x255992d5, URZ ;  /* 0xdaa66d2b04067890 */ /* 0x000fe2000fffe0ff */
[----:B------:R-:W-:Y:S01]  /*0410*/  IMAD R10, R11, -0x326172a9, RZ ;  /* 0xcd9e8d570b0a7824 */ /* 0x000fe200078e02ff */
[----:B------:R-:W-:Y:S01]  /*0420*/  UIADD3 UR4, UPT, UPT, UR4, -0xe443238, URZ ;  /* 0xf1bbcdc804047890 */ /* 0x000fe2000fffe0ff */
[----:B------:R-:W-:-:S04]  /*0430*/  IMAD.HI.U32 R9, R0, -0x326172a9, RZ ;  /* 0xcd9e8d5700097827 */ /* 0x000fc800078e00ff */
[----:B------:R-:W-:Y:S01]  /*0440*/  IMAD R11, R0, -0x326172a9, RZ ;  /* 0xcd9e8d57000b7824 */ /* 0x000fe200078e02ff */
[----:B------:R-:W-:Y:S01]  /*0450*/  LOP3.LUT R9, R10, UR6, R9, 0x96, !PT ;  /* 0x000000060a097c12 */ /* 0x000fe2000f8e9609 */
[----:B------:R-:W-:Y:S01]  /*0460*/  IMAD.HI.U32 R0, R12, -0x326172a9, RZ ;  /* 0xcd9e8d570c007827 */ /* 0x000fe200078e00ff */
[----:B------:R-:W-:-:S03]  /*0470*/  UIADD3 UR6, UPT, UPT, UR5, -0x695add53, URZ ;  /* 0x96a522ad05067890 */ /* 0x000fc6000fffe0ff */
[----:B------:R-:W-:Y:S01]  /*0480*/  IMAD R10, R9, -0x2daee0ad, RZ ;  /* 0xd2511f53090a7824 */ /* 0x000fe200078e02ff */
[----:B------:R-:W-:Y:S01]  /*0490*/  LOP3.LUT R0, R11, UR14, R0, 0x96, !PT ;  /* 0x0000000e0b007c12 */ /* 0x000fe2000f8e9600 */
[----:B------:R-:W-:Y:S01]  /*04a0*/  IMAD R11, R8, -0x2daee0ad, RZ ;  /* 0xd2511f53080b7824 */ /* 0x000fe200078e02ff */
[----:B------:R-:W-:Y:S01]  /*04b0*/  UMOV UR5, 0x400 ;  /* 0x0000040000057882 */ /* 0x000fe20000000000 */
[----:B------:R-:W-:-:S04]  /*04c0*/  IMAD.HI.U32 R8, R9, -0x2daee0ad, RZ ;  /* 0xd2511f5309087827 */ /* 0x000fc800078e00ff */
[----:B------:R-:W-:Y:S01]  /*04d0*/  IMAD.HI.U32 R9, R0, -0x2daee0ad, RZ ;  /* 0xd2511f5300097827 */ /* 0x000fe200078e00ff */
[----:B------:R-:W-:-:S03]  /*04e0*/  LOP3.LUT R8, R11, UR15, R8, 0x96, !PT ;  /* 0x0000000f0b087c12 */ /* 0x000fc6000f8e9608 */
[----:B------:R-:W-:Y:S01]  /*04f0*/  IMAD R12, R12, -0x326172a9, RZ ;  /* 0xcd9e8d570c0c7824 */ /* 0x000fe200078e02ff */
[----:B------:R-:W-:Y:S01]  /*0500*/  LOP3.LUT R10, R10, UR17, R9, 0x96, !PT ;  /* 0x000000110a0a7c12 */ /* 0x000fe2000f8e9609 */
[----:B------:R-:W-:-:S04]  /*0510*/  IMAD.HI.U32 R9, R8, -0x326172a9, RZ ;  /* 0xcd9e8d5708097827 */ /* 0x000fc800078e00ff */
[----:B------:R-:W-:Y:S01]  /*0520*/  IMAD R11, R8, -0x326172a9, RZ ;  /* 0xcd9e8d57080b7824 */ /* 0x000fe200078e02ff */
[----:B------:R-:W-:Y:S01]  /*0530*/  LOP3.LUT R9, R12, UR16, R9, 0x96, !PT ;  /* 0x000000100c097c12 */ /* 0x000fe2000f8e9609 */
[----:B------:R-:W-:-:S04]  /*0540*/  IMAD.HI.U32 R8, R10, -0x326172a9, RZ ;  /* 0xcd9e8d570a087827 */ /* 0x000fc800078e00ff */
[----:B------:R-:W-:Y:S01]  /*0550*/  FFMA R12, R14, R13, 5.7566175826195831178e-08 ;  /* 0x33773eae0e0c7423 */ /* 0x000fe2000000000d */
[----:B------:R-:W-:Y:S01]  /*0560*/  IMAD R10, R10, -0x326172a9, RZ ;  /* 0xcd9e8d570a0a7824 */ /* 0x000fe200078e02ff */
[----:B------:R-:W-:Y:S01]  /*0570*/  LOP3.LUT R8, R11, UR18, R8, 0x96, !PT ;  /* 0x000000120b087c12 */ /* 0x000fe2000f8e9608 */
[----:B------:R-:W-:Y:S02]  /*0580*/  IMAD R11, R0, -0x2daee0ad, RZ ;  /* 0xd2511f53000b7824 */ /* 0x000fe400078e02ff */
[----:B------:R-:W-:Y:S01]  /*0590*/  FFMA R13, R15, 1.9251366722983220825e-08, R12 ;  /* 0x32a55e340f0d7823 */ /* 0x000fe2000000000c */
[----:B------:R-:W-:-:S04]  /*05a0*/  IMAD.HI.U32 R0, R9, -0x2daee0ad, RZ ;  /* 0xd2511f5309007827 */ /* 0x000fc800078e00ff */
[----:B------:R-:W-:Y:S01]  /*05b0*/  FFMA R13, R14, 0.033907372504472732544, R13 ;  /* 0x3d0ae2750e0d7823 */ /* 0x000fe2000000000d */
[----:B------:R-:W-:Y:S01]  /*05c0*/  IMAD R12, R9, -0x2daee0ad, RZ ;  /* 0xd2511f53090c7824 */ /* 0x000fe200078e02ff */
[----:B------:R-:W-:Y:S01]  /*05d0*/  LOP3.LUT R0, R11, UR19, R0, 0x96, !PT ;  /* 0x000000130b007c12 */ /* 0x000fe2000f8e9600 */
[----:B------:R-:W-:-:S04]  /*05e0*/  IMAD.HI.U32 R11, R8, -0x2daee0ad, RZ ;  /* 0xd2511f53080b7827 */ /* 0x000fc800078e00ff */
[----:B------:R-:W-:Y:S01]  /*05f0*/  FFMA R13, R15, 0.011302457191050052643, R13 ;  /* 0x3c392df10f0d7823 */ /* 0x000fe2000000000d */
[----:B------:R-:W-:Y:S01]  /*0600*/  IADD3 R14, PT, PT, R31, -0x1, RZ ;  /* 0xffffffff1f0e7810 */ /* 0x000fe20007ffe0ff */
[----:B------:R-:W-:Y:S01]  /*0610*/  IMAD.HI.U32 R9, R0, -0x326172a9, RZ ;  /* 0xcd9e8d5700097827 */ /* 0x000fe200078e00ff */
[----:B------:R-:W-:-:S03]  /*0620*/  LOP3.LUT R11, R12, UR21, R11, 0x96, !PT ;  /* 0x000000150c0b7c12 */ /* 0x000fc6000f8e960b */
[----:B------:R-:W-:Y:S01]  /*0630*/  IMAD R0, R0, -0x326172a9, RZ ;  /* 0xcd9e8d5700007824 */ /* 0x000fe200078e02ff */
[----:B------:R-:W-:Y:S01]  /*0640*/  LOP3.LUT R9, R10, UR20, R9, 0x96, !PT ;  /* 0x000000140a097c12 */ /* 0x000fe2000f8e9609 */
[----:B------:R-:W-:-:S04]  /*0650*/  IMAD.HI.U32 R43, R11, -0x326172a9, RZ ;  /* 0xcd9e8d570b2b7827 */ /* 0x000fc800078e00ff */
[----:B------:R-:W-:Y:S01]  /*0660*/  IMAD R15, R11, -0x326172a9, RZ ;  /* 0xcd9e8d570b0f7824 */ /* 0x000fe200078e02ff */
[----:B------:R-:W-:Y:S01]  /*0670*/  LOP3.LUT R43, R0, UR4, R43, 0x96, !PT ;  /* 0x00000004002b7c12 */ /* 0x000fe2000f8e962b */
[----:B------:R-:W-:Y:S01]  /*0680*/  IMAD R11, R9, -0x2daee0ad, RZ ;  /* 0xd2511f53090b7824 */ /* 0x000fe200078e02ff */
[----:B0-----:R-:W-:Y:S01]  /*0690*/  ULEA UR4, UR7, UR5, 0x18 ;  /* 0x0000000507047291 */ /* 0x001fe2000f8ec0ff */
[----:B------:R-:W-:Y:S01]  /*06a0*/  IMAD R8, R8, -0x2daee0ad, RZ ;  /* 0xd2511f5308087824 */ /* 0x000fe200078e02ff */
[----:B------:R-:W-:Y:S01]  /*06b0*/  UIADD3 UR5, UPT, UPT, UR5, 0x400, URZ ;  /* 0x0000040005057890 */ /* 0x000fe2000fffe0ff */
[----:B------:R-:W-:-:S03]  /*06c0*/  IMAD.HI.U32 R38, R43, -0x2daee0ad, RZ ;  /* 0xd2511f532b267827 */ /* 0x000fc600078e00ff */
[----:B------:R-:W-:Y:S01]  /*06d0*/  ULEA UR5, UR7, UR5, 0x18 ;  /* 0x0000000507057291 */ /* 0x000fe2000f8ec0ff */
[----:B------:R-:W-:Y:S01]  /*06e0*/  IMAD.HI.U32 R37, R9, -0x2daee0ad, RZ ;  /* 0xd2511f5309257827 */ /* 0x000fe200078e00ff */
[----:B------:R-:W-:Y:S01]  /*06f0*/  LOP3.LUT R38, R11, UR6, R38, 0x96, !PT ;  /* 0x000000060b267c12 */ /* 0x000fe2000f8e9626 */
[----:B------:R-:W-:Y:S02]  /*0700*/  UIADD3 UR6, UPT, UPT, UR23, -0x1, URZ ;  /* 0xffffffff17067890 */ /* 0x000fe4000fffe0ff */
[----:B------:R-:W-:Y:S01]  /*0710*/  IMAD.IADD R0, R20, 0x1, R31 ;  /* 0x0000000114007824 */ /* 0x000fe200078e021f */
[----:B------:R-:W-:Y:S01]  /*0720*/  LOP3.LUT R37, R8, UR8, R37, 0x96, !PT ;  /* 0x0000000808257c12 */ /* 0x000fe2000f8e9625 */
[----:B------:R-:W-:Y:S01]  /*0730*/  FADD R8, R13, 1.439253687858581543 ;  /* 0x3fb839770d087421 */ /* 0x000fe20000000000 */
[----:B------:R-:W-:Y:S01]  /*0740*/  IMAD.IADD R12, R3, 0x1, R2 ;  /* 0x00000001030c7824 */ /* 0x000fe200078e0202 */
[----:B------:R-:W-:Y:S01]  /*0750*/  LEA R40, R2, UR5, 0x2 ;  /* 0x0000000502287c11 */ /* 0x000fe2000f8e10ff */
[----:B------:R-:W-:Y:S01]  /*0760*/  IMAD R25, R31, UR6, RZ ;  /* 0x000000061f197c24 */ /* 0x000fe2000f8e02ff */
[----:B------:R-:W-:Y:S01]  /*0770*/  LEA R29, R29, R0, 0x1 ;  /* 0x000000001d1d7211 */ /* 0x000fe200078e08ff */
[----:B------:R-:W-:Y:S01]  /*0780*/  FADD R10, R8, -1.439253687858581543 ;  /* 0xbfb83977080a7421 */ /* 0x000fe20000000000 */
[----:B------:R-:W-:Y:S01]  /*0790*/  LEA R0, R2, UR4, 0x6 ;  /* 0x0000000402007c11 */ /* 0x000fe2000f8e30ff */
[----:B------:R-:W-:Y:S01]  /*07a0*/  IMAD.HI.U32 R36, R37, -0x326172a9, RZ ;  /* 0xcd9e8d5725247827 */ /* 0x000fe200078e00ff */
[----:B------:R-:W-:-:S03]  /*07b0*/  LOP3.LUT R12, R12, 0x1, RZ, 0xc0, !PT ;  /* 0x000000010c0c7812 */ /* 0x000fc600078ec0ff */
[----:B------:R-:W-:Y:S01]  /*07c0*/  FADD R9, R13, -R10 ;  /* 0x8000000a0d097221 */ /* 0x000fe20000000000 */
[----:B------:R-:W-:Y:S01]  /*07d0*/  CS2R R10, SRZ ;  /* 0x00000000000a7805 */ /* 0x000fe2000001ff00 */
[----:B------:R-:W-:Y:S01]  /*07e0*/  IMAD.WIDE R20, R20, 0x4, R16 ;  /* 0x0000000414147825 */ /* 0x000fe200078e0210 */
[----:B------:R-:W-:Y:S01]  /*07f0*/  LOP3.LUT R36, R15, UR22, R36, 0x96, !PT ;  /* 0x000000160f247c12 */ /* 0x000fe2000f8e9624 */
[----:B------:R-:W0:Y:S01]  /*0800*/  LDCU.64 UR8, c[0x0][0x358] ;  /* 0x00006b00ff0877ac */ /* 0x000e220008000a00 */
[C---:B------:R-:W-:Y:S01]  /*0810*/  LEA R15, R3.reuse, UR5, 0x2 ;  /* 0x00000005030f7c11 */ /* 0x040fe2000f8e10ff */
[----:B------:R-:W-:Y:S02]  /*0820*/  IMAD R13, R3, 0x4, R0 ;  /* 0x00000004030d7824 */ /* 0x000fe400078e0200 */
[----:B------:R-:W-:Y:S01]  /*0830*/  IMAD.WIDE R24, R25, 0x4, R16 ;  /* 0x0000000419187825 */ /* 0x000fe200078e0210 */
[----:B------:R-:W-:Y:S01]  /*0840*/  UMOV UR4, URZ ;  /* 0x000000ff00047c82 */ /* 0x000fe20008000000 */
[----:B------:R-:W-:-:S02]  /*0850*/  UMOV UR5, URZ ;  /* 0x000000ff00057c82 */ /* 0x000fc40008000000 */
[----:B------:R-:W-:-:S04]  /*0860*/  IMAD.WIDE R28, R29, 0x4, R16 ;  /* 0x000000041d1c7825 */ /* 0x000fc800078e0210 */
[----:B------:R-:W-:-:S04]  /*0870*/  IMAD.WIDE R30, R31, 0x4, R22 ;  /* 0x000000041f1e7825 */ /* 0x000fc800078e0216 */
[----:B------:R-:W-:Y:S02]  /*0880*/  IMAD R37, R37, -0x326172a9, RZ ;  /* 0xcd9e8d5725257824 */ /* 0x000fe400078e02ff */
[----:B0---4-:R-:W-:-:S07]  /*0890*/  IMAD R43, R43, -0x2daee0ad, RZ ;  /* 0xd2511f532b2b7824 */ /* 0x011fce00078e02ff */
.L_x_28:
[----:B------:R-:W-:-:S04]  /*08a0*/  UIADD3 UR4, UP0, UPT, UR4, 0x1, URZ ;  /* 0x0000000104047890 */ /* 0x000fc8000ff1e0ff */
[----:B------:R-:W-:Y:S02]  /*08b0*/  UIADD3.X UR5, UPT, UPT, URZ, UR5, URZ, UP0, !UPT ;  /* 0x00000005ff057290 */ /* 0x000fe400087fe4ff */
[----:B------:R-:W-:-:S04]  /*08c0*/  UISETP.GE.U32.AND UP0, UPT, UR4, UR24, UPT ;  /* 0x000000180400728c */ /* 0x000fc8000bf06070 */
[----:B------:R-:W-:Y:S01]  /*08d0*/  UISETP.GE.U32.AND.EX UP0, UPT, UR5, UR25, UPT, UP0 ;  /* 0x000000190500728c */ /* 0x000fe2000bf06100 */
[----:B012---:R-:W-:Y:S10]  /*08e0*/  @!P2 BRA `(.L_x_0) ;  /* 0x0000001400b0a947 */ /* 0x007ff40003800000 */
[----:B------:R-:W2:Y:S01]  /*08f0*/  LDG.E R0, desc[UR8][R22.64] ;  /* 0x0000000816007981 */ /* 0x000ea2000c1e1900 */
[----:B------:R-:W-:Y:S01]  /*0900*/  ISETP.NE.AND P3, PT, R2, RZ, PT ;  /* 0x000000ff0200720c */ /* 0x000fe20003f65270 */
[----:B------:R-:W-:Y:S02]  /*0910*/  BSSY.RECONVERGENT B0, `(.L_x_1) ;  /* 0x0000013000007945 */ /* 0x000fe40003800200 */
[----:B--2---:R0:W-:Y:S10]  /*0920*/  STS [R13], R0 ;  /* 0x000000000d007388 */ /* 0x0041f40000000800 */
[----:B------:R-:W-:Y:S05]  /*0930*/  @P3 BRA `(.L_x_2) ;  /* 0x00000000001c3947 */ /* 0x000fea0003800000 */
[----:B------:R-:W-:-:S13]  /*0940*/  ISETP.NE.AND P0, PT, R4, RZ, PT ;  /* 0x000000ff0400720c */ /* 0x000fda0003f05270 */
[----:B0-----:R-:W2:Y:S04]  /*0950*/  @!P0 LDG.E R0, desc[UR8][R24.64] ;  /* 0x0000000818008981 */ /* 0x001ea8000c1e1900 */
[----:B------:R-:W3:Y:S04]  /*0960*/  @P0 LDG.E R34, desc[UR8][R28.64] ;  /* 0x000000081c220981 */ /* 0x000ee8000c1e1900 */
[----:B--2---:R0:W-:Y:S04]  /*0970*/  @!P0 STS [R15], R0 ;  /* 0x000000000f008388 */ /* 0x0041e80000000800 */
[----:B---3--:R0:W-:Y:S01]  /*0980*/  @P0 STS [R15], R34 ;  /* 0x000000220f000388 */ /* 0x0081e20000000800 */
[----:B------:R-:W-:Y:S01]  /*0990*/  PLOP3.LUT P0, PT, PT, PT, PT, 0x8, 0x80 ;  /* 0x000000000080781c */ /* 0x000fe20003f0e170 */
[----:B------:R-:W-:-:S12]  /*09a0*/  BRA `(.L_x_3) ;  /* 0x0000000000247947 */ /* 0x000fd80003800000 */
.L_x_2:
[----:B------:R-:W-:Y:S02]  /*09b0*/  ISETP.NE.AND P1, PT, R2, 0xf, PT ;  /* 0x0000000f0200780c */ /* 0x000fe40003f25270 */
[----:B------:R-:W-:-:S11]  /*09c0*/  PLOP3.LUT P0, PT, PT, PT, PT, 0x8, 0x80 ;  /* 0x000000000080781c */ /* 0x000fd60003f0e170 */
[----:B------:R-:W-:Y:S05]  /*09d0*/  @P1 BRA `(.L_x_3) ;  /* 0x0000000000181947 */ /* 0x000fea0003800000 */
[----:B------:R-:W-:-:S13]  /*09e0*/  ISETP.NE.AND P0, PT, R4, UR6, PT ;  /* 0x0000000604007c0c */ /* 0x000fda000bf05270 */
[----:B0-----:R-:W2:Y:S04]  /*09f0*/  @!P0 LDG.E R0, desc[UR8][R16.64] ;  /* 0x0000000810008981 */ /* 0x001ea8000c1e1900 */
[----:B------:R-:W3:Y:S04]  /*0a00*/  @P0 LDG.E R34, desc[UR8][R30.64] ;  /* 0x000000081e220981 */ /* 0x000ee8000c1e1900 */
[----:B--2---:R1:W-:Y:S04]  /*0a10*/  @!P0 STS [R15+0x80], R0 ;  /* 0x000080000f008388 */ /* 0x0043e80000000800 */
[----:B---3--:R1:W-:Y:S01]  /*0a20*/  @P0 STS [R15+0x80], R34 ;  /* 0x000080220f000388 */ /* 0x0083e20000000800 */
[----:B------:R-:W-:-:S13]  /*0a30*/  PLOP3.LUT P0, PT, PT, PT, PT, 0x80, 0x8 ;  /* 0x000000000008781c */ /* 0x000fda0003f0f070 */
.L_x_3:
[----:B------:R-:W-:Y:S05]  /*0a40*/  BSYNC.RECONVERGENT B0 ;  /* 0x0000000000007941 */ /* 0x000fea0003800200 */
.L_x_1:
[----:B------:R-:W-:-:S13]  /*0a50*/  ISETP.NE.AND P4, PT, R3, RZ, PT ;  /* 0x000000ff0300720c */ /* 0x000fda0003f85270 */
[----:B------:R-:W-:Y:S05]  /*0a60*/  @P4 BRA `(.L_x_4) ;  /* 0x0000000000204947 */ /* 0x000fea0003800000 */
[----:B------:R-:W-:-:S13]  /*0a70*/  ISETP.NE.AND P5, PT, R5, RZ, PT ;  /* 0x000000ff0500720c */ /* 0x000fda0003fa5270 */
[----:B------:R-:W2:Y:S04]  /*0a80*/  @!P5 LDG.E R33, desc[UR8][R26.64+-0x4] ;  /* 0xfffffc081a21d981 */ /* 0x000ea8000c1e1900 */
[----:B------:R-:W3:Y:S01]  /*0a90*/  @P5 LDG.E R35, desc[UR8][R20.64+-0x4] ;  /* 0xfffffc0814235981 */ /* 0x000ee2000c1e1900 */
[----:B------:R-:W-:Y:S02]  /*0aa0*/  @!P5 PLOP3.LUT P1, PT, PT, PT, PT, 0x8, 0x80 ;  /* 0x000000000080d81c */ /* 0x000fe40003f2e170 */
[----:B------:R-:W-:Y:S01]  /*0ab0*/  @P5 PLOP3.LUT P1, PT, PT, PT, PT, 0x8, 0x80 ;  /* 0x000000000080581c */ /* 0x000fe20003f2e170 */
[----:B--2---:R4:W-:Y:S04]  /*0ac0*/  @!P5 STS [R40+0xc0], R33 ;  /* 0x0000c0212800d388 */ /* 0x0049e80000000800 */
[----:B---3--:R4:W-:Y:S01]  /*0ad0*/  @P5 STS [R40+0xc0], R35 ;  /* 0x0000c02328005388 */ /* 0x0089e20000000800 */
[----:B------:R-:W-:Y:S07]  /*0ae0*/  BRA `(.L_x_5) ;  /* 0x0000000000247947 */ /* 0x000fee0003800000 */
.L_x_4:
[----:B------:R-:W-:Y:S02]  /*0af0*/  ISETP.NE.AND P5, PT, R3, 0xf, PT ;  /* 0x0000000f0300780c */ /* 0x000fe40003fa5270 */
[----:B------:R-:W-:-:S11]  /*0b00*/  PLOP3.LUT P1, PT, PT, PT, PT, 0x8, 0x80 ;  /* 0x000000000080781c */ /* 0x000fd60003f2e170 */
[----:B------:R-:W-:Y:S05]  /*0b10*/  @P5 BRA `(.L_x_5) ;  /* 0x0000000000185947 */ /* 0x000fea0003800000 */
[----:B------:R-:W-:-:S13]  /*0b20*/  ISETP.NE.AND P1, PT, R5, R14, PT ;  /* 0x0000000e0500720c */ /* 0x000fda0003f25270 */
[----:B------:R-:W2:Y:S04]  /*0b30*/  @!P1 LDG.E R33, desc[UR8][R18.64] ;  /* 0x0000000812219981 */ /* 0x000ea8000c1e1900 */
[----:B------:R-:W3:Y:S04]  /*0b40*/  @P1 LDG.E R35, desc[UR8][R20.64+0x4] ;  /* 0x0000040814231981 */ /* 0x000ee8000c1e1900 */
[----:B--2---:R2:W-:Y:S04]  /*0b50*/  @!P1 STS [R40+0x40], R33 ;  /* 0x0000402128009388 */ /* 0x0045e80000000800 */
[----:B---3--:R2:W-:Y:S01]  /*0b60*/  @P1 STS [R40+0x40], R35 ;  /* 0x0000402328001388 */ /* 0x0085e20000000800 */
[----:B------:R-:W-:-:S13]  /*0b70*/  PLOP3.LUT P1, PT, PT, PT, PT, 0x80, 0x8 ;  /* 0x000000000008781c */ /* 0x000fda0003f2f070 */
.L_x_5:
[----:B------:R-:W-:Y:S05]  /*0b80*/  WARPSYNC.ALL ;  /* 0x0000000000007948 */ /* 0x000fea0003800000 */
[----:B------:R-:W-:Y:S01]  /*0b90*/  ISETP.NE.AND P5, PT, R12, RZ, PT ;  /* 0x000000ff0c00720c */ /* 0x000fe20003fa5270 */
[----:B01----:R-:W0:Y:S08]  /*0ba0*/  LDC R0, c[0x0][0x390] ;  /* 0x0000e400ff007b82 */ /* 0x003e300000000800 */
[----:B------:R-:W-:Y:S06]  /*0bb0*/  BAR.SYNC.DEFER_BLOCKING 0x0 ;  /* 0x0000000000007b1d */ /* 0x000fec0000010000 */
[----:B------:R-:W-:Y:S05]  /*0bc0*/  @P5 BRA `(.L_x_6) ;  /* 0x00000008006c5947 */ /* 0x000fea0003800000 */
[----:B--2-4-:R-:W-:Y:S04]  /*0bd0*/  @!P3 LDS R33, [R15] ;  /* 0x000000000f21b984 */ /* 0x014fe80000000800 */
[----:B------:R-:W-:Y:S04]  /*0be0*/  @!P4 LDS R34, [R40+0xc0] ;  /* 0x0000c0002822c984 */ /* 0x000fe80000000800 */
[----:B------:R-:W-:Y:S04]  /*0bf0*/  @P0 LDS R35, [R15+0x80] ;  /* 0x000080000f230984 */ /* 0x000fe80000000800 */
[----:B------:R-:W-:Y:S04]  /*0c00*/  @P3 LDS R33, [R13+-0x40] ;  /* 0xffffc0000d213984 */ /* 0x000fe80000000800 */
[----:B------:R-:W-:Y:S04]  /*0c10*/  @P4 LDS R34, [R13+-0x4] ;  /* 0xfffffc000d224984 */ /* 0x000fe80000000800 */
[----:B------:R-:W1:Y:S04]  /*0c20*/  @!P0 LDS R35, [R13+0x40] ;  /* 0x000040000d238984 */ /* 0x000e680000000800 */
[----:B------:R-:W-:Y:S04]  /*0c30*/  @P1 LDS R39, [R40+0x40] ;  /* 0x0000400028271984 */ /* 0x000fe80000000800 */
[----:B------:R-:W2:Y:S04]  /*0c40*/  @!P1 LDS R39, [R13+0x4] ;  /* 0x000004000d279984 */ /* 0x000ea80000000800 */
[----:B------:R-:W3:Y:S01]  /*0c50*/  LDS R41, [R13] ;  /* 0x000000000d297984 */ /* 0x000ee20000000800 */
[----:B-1----:R-:W-:-:S05]  /*0c60*/  IADD3 R34, PT, PT, R35, R34, R33 ;  /* 0x0000002223227210 */ /* 0x002fca0007ffe021 */
[----:B--2---:R-:W-:-:S04]  /*0c70*/  IMAD.IADD R34, R34, 0x1, R39 ;  /* 0x0000000122227824 */ /* 0x004fc800078e0227 */
[----:B---3--:R-:W-:-:S05]  /*0c80*/  IMAD R34, R41, R34, RZ ;  /* 0x0000002229227224 */ /* 0x008fca00078e02ff */
[----:B------:R-:W-:-:S04]  /*0c90*/  SHF.L.U32 R42, R34, 0x1, RZ ;  /* 0x00000001222a7819 */ /* 0x000fc800000006ff */
[----:B------:R-:W-:-:S13]  /*0ca0*/  ISETP.GT.AND P3, PT, R42, RZ, PT ;  /* 0x000000ff2a00720c */ /* 0x000fda0003f64270 */
[----:B------:R-:W-:Y:S01]  /*0cb0*/  @!P3 IMAD.MOV R44, RZ, RZ, -R41 ;  /* 0x000000ffff2cb224 */ /* 0x000fe200078e0a29 */
[----:B------:R-:W-:Y:S01]  /*0cc0*/  @!P3 MOV R39, R43 ;  /* 0x0000002b0027b202 */ /* 0x000fe20000000f00 */
[----:B------:R-:W-:-:S03]  /*0cd0*/  @!P3 IMAD.MOV.U32 R34, RZ, RZ, R32 ;  /* 0x000000ffff22b224 */ /* 0x000fc600078e0020 */
[----:B------:R1:W-:Y:S01]  /*0ce0*/  @!P3 STS [R13], R44 ;  /* 0x0000002c0d00b388 */ /* 0x0003e20000000800 */
[----:B------:R-:W-:Y:S05]  /*0cf0*/  @!P3 BRA `(.L_x_7) ;  /* 0x000000080010b947 */ /* 0x000fea0003800000 */
[----:B------:R-:W-:Y:S01]  /*0d00*/  ISETP.NE.AND P3, PT, R32, 0x1, PT ;  /* 0x000000012000780c */ /* 0x000fe20003f65270 */
[----:B------:R-:W-:Y:S01]  /*0d10*/  BSSY.RECONVERGENT B0, `(.L_x_8) ;  /* 0x000004f000007945 */ /* 0x000fe20003800200 */
[----:B------:R-:W-:Y:S01]  /*0d20*/  IMAD.MOV.U32 R34, RZ, RZ, 0x2 ;  /* 0x00000002ff227424 */ /* 0x000fe200078e00ff */
[----:B------:R-:W-:Y:S01]  /*0d30*/  MOV R39, R43 ;  /* 0x0000002b00277202 */ /* 0x000fe20000000f00 */
[----:B------:R-:W-:-:S09]  /*0d40*/  IMAD.MOV.U32 R35, RZ, RZ, R37 ;  /* 0x000000ffff237224 */ /* 0x000fd200078e0025 */
[----:B------:R-:W-:Y:S05]  /*0d50*/  @!P3 BRA `(.L_x_9) ;  /* 0x000000040028b947 */ /* 0x000fea0003800000 */
[----:B------:R-:W-:-:S13]  /*0d60*/  ISETP.NE.AND P3, PT, R32, 0x3, PT ;  /* 0x000000032000780c */ /* 0x000fda0003f65270 */
[----:B------:R-:W-:Y:S05]  /*0d70*/  @!P3 BRA `(.L_x_10) ;  /* 0x000000000020b947 */ /* 0x000fea0003800000 */
[----:B------:R-:W-:-:S13]  /*0d80*/  ISETP.NE.AND P3, PT, R32, 0x2, PT ;  /* 0x000000022000780c */ /* 0x000fda0003f65270 */
[----:B------:R-:W-:Y:S01]  /*0d90*/  @!P3 IMAD.MOV.U32 R34, RZ, RZ, 0x3 ;  /* 0x00000003ff22b424 */ /* 0x000fe200078e00ff */
[----:B------:R-:W-:Y:S01]  /*0da0*/  @!P3 MOV R35, R38 ;  /* 0x000000260023b202 */ /* 0x000fe20000000f00 */
[--C-:B------:R-:W-:Y:S01]  /*0db0*/  @!P3 IMAD.MOV.U32 R39, RZ, RZ, R43.reuse ;  /* 0x000000ffff27b224 */ /* 0x100fe200078e002b */
[----:B------:R-:W-:Y:S01]  /*0dc0*/  @P3 MOV R35, R36 ;  /* 0x0000002400233202 */ /* 0x000fe20000000f00 */
[----:B------:R-:W-:Y:S02]  /*0dd0*/  @P3 VIADD R34, R32, 0x1 ;  /* 0x0000000120223836 */ /* 0x000fe40000000000 */
[----:B------:R-:W-:Y:S01]  /*0de0*/  @P3 IMAD.MOV.U32 R39, RZ, RZ, R43 ;  /* 0x000000ffff273224 */ /* 0x000fe200078e002b */
[----:B------:R-:W-:Y:S06]  /*0df0*/  BRA `(.L_x_9) ;  /* 0x0000000400007947 */ /* 0x000fec0003800000 */
.L_x_10:
[----:B------:R-:W-:Y:S01]  /*0e00*/  VIADD R10, R10, 0x1 ;  /* 0x000000010a0a7836 */ /* 0x000fe20000000000 */
[----:B------:R-:W-:Y:S03]  /*0e10*/  BSSY.RECONVERGENT B1, `(.L_x_11) ;  /* 0x000000c000017945 */ /* 0x000fe60003800200 */
[C---:B------:R-:W-:Y:S01]  /*0e20*/  IMAD.WIDE.U32 R38, R10.reuse, -0x2daee0ad, RZ ;  /* 0xd2511f530a267825 */ /* 0x040fe200078e00ff */
[----:B------:R-:W-:-:S13]  /*0e30*/  ISETP.NE.AND P3, PT, R10, RZ, PT ;  /* 0x000000ff0a00720c */ /* 0x000fda0003f65270 */
[----:B------:R-:W-:Y:S05]  /*0e40*/  @P3 BRA `(.L_x_12) ;  /* 0x0000000000203947 */ /* 0x000fea0003800000 */
[----:B------:R-:W-:-:S05]  /*0e50*/  VIADD R11, R11, 0x1 ;  /* 0x000000010b0b7836 */ /* 0x000fca0000000000 */
[----:B------:R-:W-:-:S13]  /*0e60*/  ISETP.NE.AND P3, PT, R11, RZ, PT ;  /* 0x000000ff0b00720c */ /* 0x000fda0003f65270 */
[----:B------:R-:W-:Y:S01]  /*0e70*/  @!P3 IADD3 R6, PT, PT, R6, 0x1, RZ ;  /* 0x000000010606b810 */ /* 0x000fe20007ffe0ff */
[----:B------:R-:W-:Y:S01]  /*0e80*/  @!P3 VIADD R32, R7, 0x1 ;  /* 0x000000010720b836 */ /* 0x000fe20000000000 */
[----:B------:R-:W-:Y:S02]  /*0e90*/  @!P3 MOV R11, RZ ;  /* 0x000000ff000bb202 */ /* 0x000fe40000000f00 */
[----:B------:R-:W-:-:S13]  /*0ea0*/  ISETP.NE.AND P4, PT, R6, RZ, !P3 ;  /* 0x000000ff0600720c */ /* 0x000fda0005f85270 */
[----:B------:R-:W-:-:S04]  /*0eb0*/  @P4 IMAD.MOV R32, RZ, RZ, R7 ;  /* 0x000000ffff204224 */ /* 0x000fc800078e0207 */
[----:B------:R-:W-:-:S07]  /*0ec0*/  @!P3 IMAD.MOV.U32 R7, RZ, RZ, R32 ;  /* 0x000000ffff07b224 */ /* 0x000fce00078e0020 */
.L_x_12:
[----:B------:R-:W-:Y:S05]  /*0ed0*/  BSYNC.RECONVERGENT B1 ;  /* 0x0000000000017941 */ /* 0x000fea0003800200 */
.L_x_11:
[----:B------:R-:W-:Y:S01]  /*0ee0*/  IMAD.WIDE.U32 R36, R6, -0x326172a9, RZ ;  /* 0xcd9e8d5706247825 */ /* 0x000fe200078e00ff */
[----:B------:R-:W-:Y:S01]  /*0ef0*/  LOP3.LUT R32, R7, UR11, R39, 0x96, !PT ;  /* 0x0000000b07207c12 */ /* 0x000fe2000f8e9627 */
[----:B------:R-:W-:Y:S02]  /*0f00*/  UIADD3 UR23, UPT, UPT, UR11, 0x76cf5d0a, URZ ;  /* 0x76cf5d0a0b177890 */ /* 0x000fe4000fffe0ff */
[----:B------:R-:W-:Y:S02]  /*0f10*/  UIADD3 UR7, UPT, UPT, UR10, 0x3c6ef372, URZ ;  /* 0x3c6ef3720a077890 */ /* 0x000fe4000fffe0ff */
[----:B------:R-:W-:Y:S01]  /*0f20*/  LOP3.LUT R34, R11, UR10, R37, 0x96, !PT ;  /* 0x0000000a0b227c12 */ /* 0x000fe2000f8e9625 */
[----:B------:R-:W-:-:S04]  /*0f30*/  IMAD.WIDE.U32 R32, R32, -0x326172a9, RZ ;  /* 0xcd9e8d5720207825 */ /* 0x000fc800078e00ff */
[----:B------:R-:W-:Y:S01]  /*0f40*/  IMAD.WIDE.U32 R34, R34, -0x2daee0ad, RZ ;  /* 0xd2511f5322227825 */ /* 0x000fe200078e00ff */
[----:B------:R-:W-:-:S04]  /*0f50*/  LOP3.LUT R39, R36, UR12, R33, 0x96, !PT ;  /* 0x0000000c24277c12 */ /* 0x000fc8000f8e9621 */
[----:B------:R-:W-:Y:S01]  /*0f60*/  LOP3.LUT R36, R38, UR13, R35, 0x96, !PT ;  /* 0x0000000d26247c12 */ /* 0x000fe2000f8e9623 */
[----:B------:R-:W-:-:S04]  /*0f70*/  IMAD.WIDE.U32 R38, R39, -0x2daee0ad, RZ ;  /* 0xd2511f5327267825 */ /* 0x000fc800078e00ff */
[----:B------:R-:W-:Y:S01]  /*0f80*/  IMAD.WIDE.U32 R36, R36, -0x326172a9, RZ ;  /* 0xcd9e8d5724247825 */ /* 0x000fe200078e00ff */
[----:B------:R-:W-:Y:S01]  /*0f90*/  LOP3.LUT R33, R34, UR23, R39, 0x96, !PT ;  /* 0x0000001722217c12 */ /* 0x000fe2000f8e9627 */
[----:B------:R-:W-:-:S03]  /*0fa0*/  UIADD3 UR23, UPT, UPT, UR11, 0x32370b8f, URZ ;  /* 0x32370b8f0b177890 */ /* 0x000fc6000fffe0ff */
[----:B------:R-:W-:Y:S01]  /*0fb0*/  LOP3.LUT R34, R32, UR7, R37, 0x96, !PT ;  /* 0x0000000720227c12 */ /* 0x000fe2000f8e9625 */
[----:B------:R-:W-:Y:S01]  /*0fc0*/  UIADD3 UR7, UPT, UPT, UR10, -0x255992d5, URZ ;  /* 0xdaa66d2b0a077890 */ /* 0x000fe2000fffe0ff */
[----:B------:R-:W-:-:S04]  /*0fd0*/  IMAD.WIDE.U32 R32, R33, -0x326172a9, RZ ;  /* 0xcd9e8d5721207825 */ /* 0x000fc800078e00ff */
[----:B------:R-:W-:Y:S01]  /*0fe0*/  IMAD.WIDE.U32 R34, R34, -0x2daee0ad, RZ ;  /* 0xd2511f5322227825 */ /* 0x000fe200078e00ff */
[----:B------:R-:W-:Y:S01]  /*0ff0*/  LOP3.LUT R39, R36, UR7, R33, 0x96, !PT ;  /* 0x0000000724277c12 */ /* 0x000fe2000f8e9621 */
[----:B------:R-:W-:-:S03]  /*1000*/  UIADD3 UR7, UPT, UPT, UR10, -0xe443238, URZ ;  /* 0xf1bbcdc80a077890 */ /* 0x000fc6000fffe0ff */
[----:B------:R-:W-:Y:S01]  /*1010*/  LOP3.LUT R36, R38, UR23, R35, 0x96, !PT ;  /* 0x0000001726247c12 */ /* 0x000fe2000f8e9623 */
[----:B------:R-:W-:Y:S01]  /*1020*/  IMAD.WIDE.U32 R38, R39, -0x2daee0ad, RZ ;  /* 0xd2511f5327267825 */ /* 0x000fe200078e00ff */
[----:B------:R-:W-:-:S03]  /*1030*/  UIADD3 UR23, UPT, UPT, UR11, -0x24c28bd8, URZ ;  /* 0xdb3d74280b177890 */ /* 0x000fc6000fffe0ff */
[----:B------:R-:W-:Y:S01]  /*1040*/  IMAD.WIDE.U32 R36, R36, -0x326172a9, RZ ;  /* 0xcd9e8d5724247825 */ /* 0x000fe200078e00ff */
[----:B------:R-:W-:-:S04]  /*1050*/  LOP3.LUT R33, R34, UR15, R39, 0x96, !PT ;  /* 0x0000000f22217c12 */ /* 0x000fc8000f8e9627 */
[----:B------:R-:W-:Y:S01]  /*1060*/  LOP3.LUT R34, R32, UR14, R37, 0x96, !PT ;  /* 0x0000000e20227c12 */ /* 0x000fe2000f8e9625 */
[----:B------:R-:W-:-:S04]  /*1070*/  IMAD.WIDE.U32 R32, R33, -0x326172a9, RZ ;  /* 0xcd9e8d5721207825 */ /* 0x000fc800078e00ff */
        /* <DEDUP_REMOVED lines=15> */
[----:B------:R-:W-:Y:S01]  /*1170*/  UIADD3 UR7, UPT, UPT, UR11, -0x695add53, URZ ;  /* 0x96a522ad0b077890 */ /* 0x000fe2000fffe0ff */
[----:B------:R-:W-:-:S04]  /*1180*/  IMAD.WIDE.U32 R32, R33, -0x326172a9, RZ ;  /* 0xcd9e8d5721207825 */ /* 0x000fc800078e00ff */
[----:B------:R-:W-:Y:S01]  /*1190*/  IMAD.WIDE.U32 R34, R34, -0x2daee0ad, RZ ;  /* 0xd2511f5322227825 */ /* 0x000fe200078e00ff */
[----:B------:R-:W-:-:S03]  /*11a0*/  LOP3.LUT R36, R36, UR22, R33, 0x96, !PT ;  /* 0x0000001624247c12 */ /* 0x000fc6000f8e9621 */
[----:B------:R-:W-:Y:S01]  /*11b0*/  IMAD.MOV.U32 R37, RZ, RZ, R32 ;  /* 0x000000ffff257224 */ /* 0x000fe200078e0020 */
[----:B------:R-:W-:Y:S01]  /*11c0*/  LOP3.LUT R38, R38, UR7, R35, 0x96, !PT ;  /* 0x0000000726267c12 */ /* 0x000fe2000f8e9623 */
[----:B------:R-:W-:Y:S01]  /*11d0*/  IMAD.MOV.U32 R35, RZ, RZ, R43 ;  /* 0x000000ffff237224 */ /* 0x000fe200078e002b */
[----:B------:R-:W-:Y:S01]  /*11e0*/  MOV R39, R34 ;  /* 0x0000002200277202 */ /* 0x000fe20000000f00 */
[----:B------:R-:W-:-:S07]  /*11f0*/  IMAD.MOV.U32 R34, RZ, RZ, RZ ;  /* 0x000000ffff227224 */ /* 0x000fce00078e00ff */
.L_x_9:
[----:B------:R-:W-:Y:S05]  /*1200*/  BSYNC.RECONVERGENT B0 ;  /* 0x0000000000007941 */ /* 0x000fea0003800200 */
.L_x_8:
[----:B-1----:R-:W1:Y:S01]  /*1210*/  LDC R44, c[0x0][0x390] ;  /* 0x0000e400ff2c7b82 */ /* 0x002e620000000800 */
[----:B------:R-:W-:Y:S01]  /*1220*/  IADD3 R33, PT, PT, -R42, RZ, RZ ;  /* 0x000000ff2a217210 */ /* 0x000fe20007ffe1ff */
[----:B------:R-:W-:Y:S01]  /*1230*/  IMAD.MOV.U32 R45, RZ, RZ, 0x2f800000 ;  /* 0x2f800000ff2d7424 */ /* 0x000fe200078e00ff */
[----:B------:R-:W-:Y:S01]  /*1240*/  I2FP.F32.U32 R42, R35 ;  /* 0x00000023002a7245 */ /* 0x000fe20000201000 */
[----:B------:R-:W-:Y:S01]  /*1250*/  BSSY.RECONVERGENT B0, `(.L_x_13) ;  /* 0x000000d000007945 */ /* 0x000fe20003800200 */
[----:B------:R-:W-:-:S03]  /*1260*/  I2FP.F32.S32 R33, R33 ;  /* 0x0000002100217245 */ /* 0x000fc60000201400 */
[----:B------:R-:W-:Y:S01]  /*1270*/  FFMA R42, R42, R45, 1.1641532182693481445e-10 ;  /* 0x2f0000002a2a7423 */ /* 0x000fe2000000002d */
[----:B-1----:R-:W1:Y:S08]  /*1280*/  MUFU.RCP R32, R44 ;  /* 0x0000002c00207308 */ /* 0x002e700000001000 */
[----:B------:R-:W2:Y:S01]  /*1290*/  FCHK P3, R33, R44 ;  /* 0x0000002c21007302 */ /* 0x000ea20000060000 */
[----:B-1----:R-:W-:-:S04]  /*12a0*/  FFMA R43, R32, -R44, 1 ;  /* 0x3f800000202b7423 */ /* 0x002fc8000000082c */
[----:B------:R-:W-:-:S04]  /*12b0*/  FFMA R32, R32, R43, R32 ;  /* 0x0000002b20207223 */ /* 0x000fc80000000020 */
[----:B------:R-:W-:-:S04]  /*12c0*/  FFMA R43, R33, R32, RZ ;  /* 0x00000020212b7223 */ /* 0x000fc800000000ff */
[----:B------:R-:W-:-:S04]  /*12d0*/  FFMA R35, R43, -R44, R33 ;  /* 0x8000002c2b237223 */ /* 0x000fc80000000021 */
[----:B------:R-:W-:Y:S01]  /*12e0*/  FFMA R35, R32, R35, R43 ;  /* 0x0000002320237223 */ /* 0x000fe2000000002b */
[----:B--2---:R-:W-:Y:S06]  /*12f0*/  @!P3 BRA `(.L_x_14) ;  /* 0x000000000008b947 */ /* 0x004fec0003800000 */
[----:B------:R-:W-:-:S07]  /*1300*/  MOV R43, 0x1320 ;  /* 0x00001320002b7802 */ /* 0x000fce0000000f00 */
[----:B0-----:R-:W-:Y:S05]  /*1310*/  CALL.REL.NOINC `($__internal_0_$__cuda_sm3x_div_rn_noftz_f32_slowpath) ;  /* 0x0000000c003c7944 */ /* 0x001fea0003c00000 */
.L_x_14:
[----:B------:R-:W-:Y:S05]  /*1320*/  BSYNC.RECONVERGENT B0 ;  /* 0x0000000000007941 */ /* 0x000fea0003800200 */
.L_x_13:
[----:B------:R-:W-:Y:S01]  /*1330*/  FSETP.NEU.AND P3, PT, R35, RZ, PT ;  /* 0x000000ff2300720b */ /* 0x000fe20003f6d000 */
[----:B------:R-:W-:Y:S01]  /*1340*/  BSSY.RECONVERGENT B0, `(.L_x_15) ;  /* 0x000001c000007945 */ /* 0x000fe20003800200 */
[----:B------:R-:W-:-:S11]  /*1350*/  IMAD.MOV.U32 R33, RZ, RZ, 0x3f800000 ;  /* 0x3f800000ff217424 */ /* 0x000fd600078e00ff */
[----:B------:R-:W-:Y:S05]  /*1360*/  @!P3 BRA `(.L_x_16) ;  /* 0x000000000064b947 */ /* 0x000fea0003800000 */
[CC--:B------:R-:W-:Y:S01]  /*1370*/  FMUL R33, R8.reuse, R35.reuse ;  /* 0x0000002308217220 */ /* 0x0c0fe20000400000 */
[----:B------:R-:W-:Y:S01]  /*1380*/  HFMA2 R46, -RZ, RZ, 0.64013671875, -15.109375 ;  /* 0x391fcb8eff2e7431 */ /* 0x000fe200000001ff */
[-C--:B------:R-:W-:Y:S02]  /*1390*/  FSETP.NAN.AND P5, PT, |R35|, |R35|.reuse, PT ;  /* 0x400000232300720b */ /* 0x080fe40003fa8200 */
[----:B------:R-:W1:Y:S01]  /*13a0*/  FRND R32, R33 ;  /* 0x0000002100207307 */ /* 0x000e620000201000 */
[----:B------:R-:W-:Y:S01]  /*13b0*/  FFMA R44, R8, R35, -R33 ;  /* 0x00000023082c7223 */ /* 0x000fe20000000821 */
[----:B------:R-:W-:-:S03]  /*13c0*/  FSETP.GT.AND P3, PT, |R33|, 152, PT ;  /* 0x431800002100780b */ /* 0x000fc60003f64200 */
[----:B------:R-:W-:-:S03]  /*13d0*/  FFMA R44, R9, R35, R44 ;  /* 0x00000023092c7223 */ /* 0x000fc6000000002c */
[----:B------:R-:W2:Y:S01]  /*13e0*/  F2I.NTZ R45, R33 ;  /* 0x00000021002d7305 */ /* 0x000ea20000203100 */
[----:B-1----:R-:W-:Y:S01]  /*13f0*/  FADD R43, R33, -R32 ;  /* 0x80000020212b7221 */ /* 0x002fe20000000000 */
[----:B------:R-:W-:-:S03]  /*1400*/  FSETP.GT.AND P4, PT, R32, RZ, PT ;  /* 0x000000ff2000720b */ /* 0x000fc60003f84000 */
[----:B------:R-:W-:Y:S01]  /*1410*/  FADD R43, R43, R44 ;  /* 0x0000002c2b2b7221 */ /* 0x000fe20000000000 */
[----:B------:R-:W-:Y:S02]  /*1420*/  SEL R32, RZ, 0x83000000, P4 ;  /* 0x83000000ff207807 */ /* 0x000fe40002000000 */
[----:B------:R-:W-:Y:S01]  /*1430*/  FSETP.GEU.AND P4, PT, R33, RZ, PT ;  /* 0x000000ff2100720b */ /* 0x000fe20003f8e000 */
[----:B------:R-:W-:Y:S02]  /*1440*/  FFMA R44, R43, R46, 0.0013391353422775864601 ;  /* 0x3aaf85ed2b2c7423 */ /* 0x000fe4000000002e */
[----:B--2---:R-:W-:Y:S01]  /*1450*/  IMAD R45, R45, 0x800000, -R32 ;  /* 0x008000002d2d7824 */ /* 0x004fe200078e0a20 */
[----:B------:R-:W-:Y:S01]  /*1460*/  FSEL R33, RZ, +INF , !P4 ;  /* 0x7f800000ff217808 */ /* 0x000fe20006000000 */
[----:B------:R-:W-:-:S04]  /*1470*/  FFMA R44, R43, R44, 0.0096188392490148544312 ;  /* 0x3c1d98562b2c7423 */ /* 0x000fc8000000002c */
[----:B------:R-:W-:-:S04]  /*1480*/  FFMA R44, R43, R44, 0.055503588169813156128 ;  /* 0x3d6357bb2b2c7423 */ /* 0x000fc8000000002c */
[----:B------:R-:W-:-:S04]  /*1490*/  FFMA R44, R43, R44, 0.24022644758224487305 ;  /* 0x3e75fdec2b2c7423 */ /* 0x000fc8000000002c */
[----:B------:R-:W-:Y:S01]  /*14a0*/  FFMA R46, R43, R44, 0.69314718246459960938 ;  /* 0x3f3172182b2e7423 */ /* 0x000fe2000000002c */
[----:B------:R-:W-:-:S03]  /*14b0*/  VIADD R44, R32, 0x7f000000 ;  /* 0x7f000000202c7836 */ /* 0x000fc60000000000 */
[----:B------:R-:W-:-:S04]  /*14c0*/  FFMA R43, R43, R46, 1 ;  /* 0x3f8000002b2b7423 */ /* 0x000fc8000000002e */
[----:B------:R-:W-:-:S04]  /*14d0*/  FMUL R44, R44, R43 ;  /* 0x0000002b2c2c7220 */ /* 0x000fc80000400000 */
[----:B------:R-:W-:Y:S01]  /*14e0*/  @!P3 FMUL R33, R45, R44 ;  /* 0x0000002c2d21b220 */ /* 0x000fe20000400000 */
[----:B------:R-:W-:-:S07]  /*14f0*/  @P5 FADD R33, R35, 2.7182817459106445312 ;  /* 0x402df85423215421 */ /* 0x000fce0000000000 */
.L_x_16:
[----:B------:R-:W-:Y:S05]  /*1500*/  BSYNC.RECONVERGENT B0 ;  /* 0x0000000000007941 */ /* 0x000fea0003800200 */
.L_x_15:
[----:B------:R-:W-:-:S13]  /*1510*/  FSETP.GEU.AND P3, PT, R42, R33, PT ;  /* 0x000000212a00720b */ /* 0x000fda0003f6e000 */
[----:B------:R-:W-:-:S05]  /*1520*/  @!P3 IADD3 R32, PT, PT, -R41, RZ, RZ ;  /* 0x000000ff2920b210 */ /* 0x000fca0007ffe1ff */
[----:B------:R2:W-:Y:S02]  /*1530*/  @!P3 STS [R13], R32 ;  /* 0x000000200d00b388 */ /* 0x0005e40000000800 */
.L_x_7:
[----:B------:R-:W-:Y:S05]  /*1540*/  WARPSYNC.ALL ;  /* 0x0000000000007948 */ /* 0x000fea0003800000 */
[----:B------:R-:W-:Y:S01]  /*1550*/  BAR.SYNC.DEFER_BLOCKING 0x0 ;  /* 0x0000000000007b1d */ /* 0x000fe20000010000 */
[----:B--2---:R-:W-:Y:S02]  /*1560*/  IMAD.MOV.U32 R32, RZ, RZ, R34 ;  /* 0x000000ffff207224 */ /* 0x004fe400078e0022 */
[----:B------:R-:W-:-:S07]  /*1570*/  IMAD.MOV.U32 R43, RZ, RZ, R39 ;  /* 0x000000ffff2b7224 */ /* 0x000fce00078e0027 */
.L_x_6:
[----:B------:R-:W-:-:S13]  /*1580*/  ISETP.NE.AND P3, PT, R12, RZ, PT ;  /* 0x000000ff0c00720c */ /* 0x000fda0003f65270 */
[----:B------:R-:W-:Y:S05]  /*1590*/  @!P3 BRA `(.L_x_0) ;  /* 0x000000080084b947 */ /* 0x000fea0003800000 */
[----:B------:R-:W-:Y:S01]  /*15a0*/  ISETP.NE.AND P3, PT, R2, RZ, PT ;  /* 0x000000ff0200720c */ /* 0x000fe20003f65270 */
[----:B--2-4-:R-:W-:Y:S01]  /*15b0*/  @!P0 LDS R35, [R13+0x40] ;  /* 0x000040000d238984 */ /* 0x014fe20000000800 */
[----:B------:R-:W-:-:S03]  /*15c0*/  ISETP.NE.AND P4, PT, R3, RZ, PT ;  /* 0x000000ff0300720c */ /* 0x000fc60003f85270 */
[----:B------:R-:W-:Y:S04]  /*15d0*/  @P0 LDS R35, [R15+0x80] ;  /* 0x000080000f230984 */ /* 0x000fe80000000800 */
[----:B------:R-:W-:Y:S04]  /*15e0*/  @!P1 LDS R39, [R13+0x4] ;  /* 0x000004000d279984 */ /* 0x000fe80000000800 */
[----:B------:R-:W-:Y:S04]  /*15f0*/  @P3 LDS R33, [R13+-0x40] ;  /* 0xffffc0000d213984 */ /* 0x000fe80000000800 */
[----:B------:R-:W-:Y:S04]  /*1600*/  @P4 LDS R34, [R13+-0x4] ;  /* 0xfffffc000d224984 */ /* 0x000fe80000000800 */
[----:B------:R-:W-:Y:S04]  /*1610*/  @!P3 LDS R33, [R15] ;  /* 0x000000000f21b984 */ /* 0x000fe80000000800 */
[----:B------:R-:W2:Y:S04]  /*1620*/  @!P4 LDS R34, [R40+0xc0] ;  /* 0x0000c0002822c984 */ /* 0x000ea80000000800 */
[----:B------:R-:W3:Y:S04]  /*1630*/  @P1 LDS R39, [R40+0x40] ;  /* 0x0000400028271984 */ /* 0x000ee80000000800 */
[----:B------:R-:W4:Y:S01]  /*1640*/  LDS R41, [R13] ;  /* 0x000000000d297984 */ /* 0x000f220000000800 */
[----:B--2---:R-:W-:-:S04]  /*1650*/  IADD3 R34, PT, PT, R35, R34, R33 ;  /* 0x0000002223227210 */ /* 0x004fc80007ffe021 */
[----:B---3--:R-:W-:-:S05]  /*1660*/  IADD3 R34, PT, PT, R34, R39, RZ ;  /* 0x0000002722227210 */ /* 0x008fca0007ffe0ff */
[----:B----4-:R-:W-:-:S04]  /*1670*/  IMAD R34, R41, R34, RZ ;  /* 0x0000002229227224 */ /* 0x010fc800078e02ff */
[----:B------:R-:W-:-:S05]  /*1680*/  IMAD.SHL.U32 R42, R34, 0x2, RZ ;  /* 0x00000002222a7824 */ /* 0x000fca00078e00ff */
[----:B------:R-:W-:-:S13]  /*1690*/  ISETP.GE.AND P0, PT, R42, 0x1, PT ;  /* 0x000000012a00780c */ /* 0x000fda0003f06270 */
        /* <DEDUP_REMOVED lines=11> */
[-C--:B------:R-:W-:Y:S01]  /*1750*/  @!P0 MOV R39, R43.reuse ;  /* 0x0000002b00278202 */ /* 0x080fe20000000f00 */
[----:B------:R-:W-:Y:S01]  /*1760*/  @!P0 IMAD.MOV.U32 R33, RZ, RZ, R38 ;  /* 0x000000ffff218224 */ /* 0x000fe200078e0026 */
[----:B------:R-:W-:Y:S01]  /*1770*/  @P0 MOV R39, R43 ;  /* 0x0000002b00270202 */ /* 0x000fe20000000f00 */
[----:B------:R-:W-:Y:S02]  /*1780*/  @P0 VIADD R34, R32, 0x1 ;  /* 0x0000000120220836 */ /* 0x000fe40000000000 */
[----:B------:R-:W-:Y:S01]  /*1790*/  @P0 IMAD.MOV.U32 R33, RZ, RZ, R36 ;  /* 0x000000ffff210224 */ /* 0x000fe200078e0024 */
[----:B------:R-:W-:Y:S06]  /*17a0*/  BRA `(.L_x_19) ;  /* 0x0000000400007947 */ /* 0x000fec0003800000 */
.L_x_20:
[----:B------:R-:W-:Y:S01]  /*17b0*/  VIADD R10, R10, 0x1 ;  /* 0x000000010a0a7836 */ /* 0x000fe20000000000 */
[----:B------:R-:W-:Y:S03]  /*17c0*/  BSSY.RECONVERGENT B1, `(.L_x_21) ;  /* 0x000000c000017945 */ /* 0x000fe60003800200 */
[C---:B------:R-:W-:Y:S01]  /*17d0*/  IMAD.WIDE.U32 R38, R10.reuse, -0x2daee0ad, RZ ;  /* 0xd2511f530a267825 */ /* 0x040fe200078e00ff */
[----:B------:R-:W-:-:S13]  /*17e0*/  ISETP.NE.AND P0, PT, R10, RZ, PT ;  /* 0x000000ff0a00720c */ /* 0x000fda0003f05270 */
[----:B------:R-:W-:Y:S05]  /*17f0*/  @P0 BRA `(.L_x_22) ;  /* 0x0000000000200947 */ /* 0x000fea0003800000 */
[----:B------:R-:W-:-:S04]  /*1800*/  IADD3 R11, PT, PT, R11, 0x1, RZ ;  /* 0x000000010b0b7810 */ /* 0x000fc80007ffe0ff */
[----:B------:R-:W-:-:S13]  /*1810*/  ISETP.NE.AND P0, PT, R11, RZ, PT ;  /* 0x000000ff0b00720c */ /* 0x000fda0003f05270 */
[----:B------:R-:W-:Y:S02]  /*1820*/  @!P0 VIADD R6, R6, 0x1 ;  /* 0x0000000106068836 */ /* 0x000fe40000000000 */
[----:B------:R-:W-:Y:S02]  /*1830*/  @!P0 VIADD R32, R7, 0x1 ;  /* 0x0000000107208836 */ /* 0x000fe40000000000 */
[----:B------:R-:W-:Y:S01]  /*1840*/  @!P0 IMAD.MOV.U32 R11, RZ, RZ, RZ ;  /* 0x000000ffff0b8224 */ /* 0x000fe200078e00ff */
[----:B------:R-:W-:-:S13]  /*1850*/  ISETP.NE.AND P1, PT, R6, RZ, !P0 ;  /* 0x000000ff0600720c */ /* 0x000fda0004725270 */
[----:B------:R-:W-:-:S04]  /*1860*/  @P1 IADD3 R32, PT, PT, R7, RZ, RZ ;  /* 0x000000ff07201210 */ /* 0x000fc80007ffe0ff */
[----:B------:R-:W-:-:S07]  /*1870*/  @!P0 MOV R7, R32 ;  /* 0x0000002000078202 */ /* 0x000fce0000000f00 */
.L_x_22:
[----:B------:R-:W-:Y:S05]  /*1880*/  BSYNC.RECONVERGENT B1 ;  /* 0x0000000000017941 */ /* 0x000fea0003800200 */
.L_x_21:
        /* <DEDUP_REMOVED lines=41> */
[----:B------:R-:W-:Y:S01]  /*1b20*/  IMAD.WIDE.U32 R32, R33, -0x326172a9, RZ ;  /* 0xcd9e8d5721207825 */ /* 0x000fe200078e00ff */
[----:B------:R-:W-:-:S03]  /*1b30*/  UIADD3 UR7, UPT, UPT, UR11, -0x695add53, URZ ;  /* 0x96a522ad0b077890 */ /* 0x000fc6000fffe0ff */
[----:B------:R-:W-:Y:S01]  /*1b40*/  IMAD.WIDE.U32 R34, R34, -0x2daee0ad, RZ ;  /* 0xd2511f5322227825 */ /* 0x000fe200078e00ff */
[----:B------:R-:W-:-:S03]  /*1b50*/  LOP3.LUT R36, R36, UR22, R33, 0x96, !PT ;  /* 0x0000001624247c12 */ /* 0x000fc6000f8e9621 */
[----:B------:R-:W-:Y:S01]  /*1b60*/  IMAD.MOV.U32 R37, RZ, RZ, R32 ;  /* 0x000000ffff257224 */ /* 0x000fe200078e0020 */
[----:B------:R-:W-:Y:S01]  /*1b70*/  MOV R39, R34 ;  /* 0x0000002200277202 */ /* 0x000fe20000000f00 */
[----:B------:R-:W-:Y:S01]  /*1b80*/  HFMA2 R34, -RZ, RZ, 0, 0 ;  /* 0x00000000ff227431 */ /* 0x000fe200000001ff */
[----:B------:R-:W-:Y:S01]  /*1b90*/  LOP3.LUT R38, R38, UR7, R35, 0x96, !PT ;  /* 0x0000000726267c12 */ /* 0x000fe2000f8e9623 */
[----:B------:R-:W-:-:S07]  /*1ba0*/  IMAD.MOV.U32 R33, RZ, RZ, R43 ;  /* 0x000000ffff217224 */ /* 0x000fce00078e002b */
.L_x_19:
[----:B------:R-:W-:Y:S05]  /*1bb0*/  BSYNC.RECONVERGENT B0 ;  /* 0x0000000000007941 */ /* 0x000fea0003800200 */
.L_x_18:
[----:B------:R-:W2:Y:S01]  /*1bc0*/  LDC R45, c[0x0][0x390] ;  /* 0x0000e400ff2d7b82 */ /* 0x000ea20000000800 */
[----:B------:R-:W-:Y:S01]  /*1bd0*/  IMAD.MOV R42, RZ, RZ, -R42 ;  /* 0x000000ffff2a7224 */ /* 0x000fe200078e0a2a */
[----:B------:R-:W-:Y:S01]  /*1be0*/  MOV R43, 0x2f800000 ;  /* 0x2f800000002b7802 */ /* 0x000fe20000000f00 */
[----:B------:R-:W-:Y:S03]  /*1bf0*/  BSSY.RECONVERGENT B0, `(.L_x_23) ;  /* 0x0000010000007945 */ /* 0x000fe60003800200 */
[----:B-1----:R-:W-:Y:S02]  /*1c00*/  I2FP.F32.S32 R44, R42 ;  /* 0x0000002a002c7245 */ /* 0x002fe40000201400 */
[----:B------:R-:W-:-:S05]  /*1c10*/  I2FP.F32.U32 R42, R33 ;  /* 0x00000021002a7245 */ /* 0x000fca0000201000 */
[----:B------:R-:W-:Y:S01]  /*1c20*/  FFMA R42, R42, R43, 1.1641532182693481445e-10 ;  /* 0x2f0000002a2a7423 */ /* 0x000fe2000000002b */
[----:B--2---:R-:W1:Y:S08]  /*1c30*/  MUFU.RCP R32, R45 ;  /* 0x0000002d00207308 */ /* 0x004e700000001000 */
[----:B------:R-:W2:Y:S01]  /*1c40*/  FCHK P0, R44, R45 ;  /* 0x0000002d2c007302 */ /* 0x000ea20000000000 */
[----:B-1----:R-:W-:-:S04]  /*1c50*/  FFMA R35, R32, -R45, 1 ;  /* 0x3f80000020237423 */ /* 0x002fc8000000082d */
[----:B------:R-:W-:-:S04]  /*1c60*/  FFMA R32, R32, R35, R32 ;  /* 0x0000002320207223 */ /* 0x000fc80000000020 */
[----:B------:R-:W-:-:S04]  /*1c70*/  FFMA R35, R32, R44, RZ ;  /* 0x0000002c20237223 */ /* 0x000fc800000000ff */
[----:B------:R-:W-:-:S04]  /*1c80*/  FFMA R33, R35, -R45, R44 ;  /* 0x8000002d23217223 */ /* 0x000fc8000000002c */
[----:B------:R-:W-:Y:S01]  /*1c90*/  FFMA R33, R32, R33, R35 ;  /* 0x0000002120217223 */ /* 0x000fe20000000023 */
[----:B--2---:R-:W-:Y:S06]  /*1ca0*/  @!P0 BRA `(.L_x_24) ;  /* 0x0000000000108947 */ /* 0x004fec0003800000 */
[----:B------:R-:W-:Y:S01]  /*1cb0*/  IMAD.MOV.U32 R33, RZ, RZ, R44 ;  /* 0x000000ffff217224 */ /* 0x000fe200078e002c */
[----:B------:R-:W-:-:S07]  /*1cc0*/  MOV R43, 0x1ce0 ;  /* 0x00001ce0002b7802 */ /* 0x000fce0000000f00 */
[----:B0-----:R-:W-:Y:S05]  /*1cd0*/  CALL.REL.NOINC `($__internal_0_$__cuda_sm3x_div_rn_noftz_f32_slowpath) ;  /* 0x0000000000cc7944 */ /* 0x001fea0003c00000 */
[----:B------:R-:W-:-:S07]  /*1ce0*/  MOV R33, R35 ;  /* 0x0000002300217202 */ /* 0x000fce0000000f00 */
.L_x_24:
[----:B------:R-:W-:Y:S05]  /*1cf0*/  BSYNC.RECONVERGENT B0 ;  /* 0x0000000000007941 */ /* 0x000fea0003800200 */
.L_x_23:
[----:B------:R-:W-:Y:S01]  /*1d00*/  FSETP.NEU.AND P0, PT, R33, RZ, PT ;  /* 0x000000ff2100720b */ /* 0x000fe20003f0d000 */
[----:B------:R-:W-:Y:S01]  /*1d10*/  BSSY.RECONVERGENT B0, `(.L_x_25) ;  /* 0x000001c000007945 */ /* 0x000fe20003800200 */
[----:B------:R-:W-:-:S11]  /*1d20*/  IMAD.MOV.U32 R35, RZ, RZ, 0x3f800000 ;  /* 0x3f800000ff237424 */ /* 0x000fd600078e00ff */
[----:B------:R-:W-:Y:S05]  /*1d30*/  @!P0 BRA `(.L_x_26) ;  /* 0x0000000000648947 */ /* 0x000fea0003800000 */
[CC--:B------:R-:W-:Y:S01]  /*1d40*/  FMUL R35, R8.reuse, R33.reuse ;  /* 0x0000002108237220 */ /* 0x0c0fe20000400000 */
[----:B------:R-:W-:Y:S01]  /*1d50*/  HFMA2 R45, -RZ, RZ, 0.64013671875, -15.109375 ;  /* 0x391fcb8eff2d7431 */ /* 0x000fe200000001ff */
[-C--:B------:R-:W-:Y:S02]  /*1d60*/  FSETP.NAN.AND P3, PT, |R33|, |R33|.reuse, PT ;  /* 0x400000212100720b */ /* 0x080fe40003f68200 */
[----:B0-----:R-:W0:Y:S01]  /*1d70*/  FRND R0, R35 ;  /* 0x0000002300007307 */ /* 0x001e220000201000 */
[----:B------:R-:W-:Y:S01]  /*1d80*/  FFMA R32, R8, R33, -R35 ;  /* 0x0000002108207223 */ /* 0x000fe20000000823 */
[----:B------:R-:W-:-:S03]  /*1d90*/  FSETP.GT.AND P1, PT, |R35|, 152, PT ;  /* 0x431800002300780b */ /* 0x000fc60003f24200 */
[----:B------:R-:W-:Y:S01]  /*1da0*/  FFMA R43, R9, R33, R32 ;  /* 0x00000021092b7223 */ /* 0x000fe20000000020 */
[----:B0-----:R-:W-:Y:S01]  /*1db0*/  FADD R32, R35, -R0 ;  /* 0x8000000023207221 */ /* 0x001fe20000000000 */
[----:B------:R-:W-:-:S03]  /*1dc0*/  FSETP.GT.AND P0, PT, R0, RZ, PT ;  /* 0x000000ff0000720b */ /* 0x000fc60003f04000 */
[----:B------:R-:W-:Y:S01]  /*1dd0*/  FADD R32, R32, R43 ;  /* 0x0000002b20207221 */ /* 0x000fe20000000000 */
[----:B------:R-:W-:Y:S02]  /*1de0*/  SEL R0, RZ, 0x83000000, P0 ;  /* 0x83000000ff007807 */ /* 0x000fe40000000000 */
[----:B------:R-:W-:Y:S01]  /*1df0*/  FSETP.GEU.AND P0, PT, R35, RZ, PT ;  /* 0x000000ff2300720b */ /* 0x000fe20003f0e000 */
[----:B------:R-:W-:Y:S02]  /*1e00*/  FFMA R43, R32, R45, 0.0013391353422775864601 ;  /* 0x3aaf85ed202b7423 */ /* 0x000fe4000000002d */
[----:B------:R-:W-:Y:S02]  /*1e10*/  VIADD R44, R0, 0x7f000000 ;  /* 0x7f000000002c7836 */ /* 0x000fe40000000000 */
[C---:B------:R-:W-:Y:S02]  /*1e20*/  FFMA R45, R32.reuse, R43, 0.0096188392490148544312 ;  /* 0x3c1d9856202d7423 */ /* 0x040fe4000000002b */
[----:B------:R0:W1:Y:S02]  /*1e30*/  F2I.NTZ R43, R35 ;  /* 0x00000023002b7305 */ /* 0x0000640000203100 */
[----:B------:R-:W-:-:S04]  /*1e40*/  FFMA R45, R32, R45, 0.055503588169813156128 ;  /* 0x3d6357bb202d7423 */ /* 0x000fc8000000002d */
[----:B------:R-:W-:Y:S01]  /*1e50*/  FFMA R45, R32, R45, 0.24022644758224487305 ;  /* 0x3e75fdec202d7423 */ /* 0x000fe2000000002d */
[----:B0-----:R-:W-:-:S03]  /*1e60*/  FSEL R35, RZ, +INF , !P0 ;  /* 0x7f800000ff237808 */ /* 0x001fc60004000000 */
[----:B------:R-:W-:-:S04]  /*1e70*/  FFMA R45, R32, R45, 0.69314718246459960938 ;  /* 0x3f317218202d7423 */ /* 0x000fc8000000002d */
[----:B------:R-:W-:Y:S01]  /*1e80*/  FFMA R45, R32, R45, 1 ;  /* 0x3f800000202d7423 */ /* 0x000fe2000000002d */
[----:B-1----:R-:W-:-:S03]  /*1e90*/  LEA R43, R43, -R0, 0x17 ;  /* 0x800000002b2b7211 */ /* 0x002fc600078eb8ff */
[----:B------:R-:W-:-:S04]  /*1ea0*/  FMUL R44, R44, R45 ;  /* 0x0000002d2c2c7220 */ /* 0x000fc80000400000 */
[----:B------:R-:W-:Y:S01]  /*1eb0*/  @!P1 FMUL R35, R43, R44 ;  /* 0x0000002c2b239220 */ /* 0x000fe20000400000 */
[----:B------:R-:W-:-:S07]  /*1ec0*/  @P3 FADD R35, R33, 2.7182817459106445312 ;  /* 0x402df85421233421 */ /* 0x000fce0000000000 */
.L_x_26:
[----:B------:R-:W-:Y:S05]  /*1ed0*/  BSYNC.RECONVERGENT B0 ;  /* 0x0000000000007941 */ /* 0x000fea0003800200 */
.L_x_25:
[----:B------:R-:W-:-:S13]  /*1ee0*/  FSETP.GEU.AND P0, PT, R42, R35, PT ;  /* 0x000000232a00720b */ /* 0x000fda0003f0e000 */
[----:B------:R-:W-:Y:S05]  /*1ef0*/  @P0 BRA `(.L_x_27) ;  /* 0x00000000001c0947 */ /* 0x000fea0003800000 */
[----:B0-----:R-:W-:-:S05]  /*1f00*/  IMAD.MOV R0, RZ, RZ, -R41 ;  /* 0x000000ffff007224 */ /* 0x001fca00078e0a29 */
[----:B------:R2:W-:Y:S01]  /*1f10*/  STS [R13], R0 ;  /* 0x000000000d007388 */ /* 0x0005e20000000800 */
[----:B------:R-:W-:Y:S05]  /*1f20*/  BRA `(.L_x_27) ;  /* 0x0000000000107947 */ /* 0x000fea0003800000 */
.L_x_17:
[----:B0-----:R-:W-:Y:S01]  /*1f30*/  IADD3 R0, PT, PT, -R41, RZ, RZ ;  /* 0x000000ff29007210 */ /* 0x001fe20007ffe1ff */
[----:B------:R-:W-:Y:S01]  /*1f40*/  IMAD.MOV.U32 R34, RZ, RZ, R32 ;  /* 0x000000ffff227224 */ /* 0x000fe200078e0020 */
[----:B------:R-:W-:-:S03]  /*1f50*/  MOV R39, R43 ;  /* 0x0000002b00277202 */ /* 0x000fc60000000f00 */
[----:B------:R0:W-:Y:S04]  /*1f60*/  STS [R13], R0 ;  /* 0x000000000d007388 */ /* 0x0001e80000000800 */
.L_x_27:
[----:B------:R-:W-:Y:S05]  /*1f70*/  WARPSYNC.ALL ;  /* 0x0000000000007948 */ /* 0x000fea0003800000 */
[----:B------:R-:W-:Y:S01]  /*1f80*/  BAR.SYNC.DEFER_BLOCKING 0x0 ;  /* 0x0000000000007b1d */ /* 0x000fe20000010000 */
[----:B------:R-:W-:Y:S01]  /*1f90*/  IMAD.MOV.U32 R32, RZ, RZ, R34 ;  /* 0x000000ffff207224 */ /* 0x000fe200078e0022 */
[----:B------:R-:W-:-:S07]  /*1fa0*/  MOV R43, R39 ;  /* 0x00000027002b7202 */ /* 0x000fce0000000f00 */
.L_x_0:
[----:B--2-4-:R-:W2:Y:S01]  /*1fb0*/  LDS R33, [R13] ;  /* 0x000000000d217984 */ /* 0x014ea20000000800 */
[----:B------:R-:W-:Y:S05]  /*1fc0*/  WARPSYNC.ALL ;  /* 0x0000000000007948 */ /* 0x000fea0003800000 */
[----:B--2---:R2:W-:Y:S01]  /*1fd0*/  STG.E desc[UR8][R22.64], R33 ;  /* 0x0000002116007986 */ /* 0x0045e2000c101908 */
[----:B------:R-:W-:Y:S06]  /*1fe0*/  BAR.SYNC.DEFER_BLOCKING 0x0 ;  /* 0x0000000000007b1d */ /* 0x000fec0000010000 */
[----:B------:R-:W-:Y:S05]  /*1ff0*/  BRA.U !UP0, `(.L_x_28) ;  /* 0xffffffe908287547 */ /* 0x000fea000b83ffff */
[----:B------:R-:W-:Y:S05]  /*2000*/  EXIT ;  /* 0x000000000000794d */ /* 0x000fea0003800000 */
        .weak           $__internal_0_$__cuda_sm3x_div_rn_noftz_f32_slowpath
        .type           $__internal_0_$__cuda_sm3x_div_rn_noftz_f32_slowpath,@function
        .size           $__internal_0_$__cuda_sm3x_div_rn_noftz_f32_slowpath,(.L_x_41 - $__internal_0_$__cuda_sm3x_div_rn_noftz_f32_slowpath)
$__internal_0_$__cuda_sm3x_div_rn_noftz_f32_slowpath:
[----:B------:R-:W-:Y:S01]  /*2010*/  SHF.R.U32.HI R35, RZ, 0x17, R0 ;  /* 0x00000017ff237819 */ /* 0x000fe20000011600 */
[----:B------:R-:W-:Y:S01]  /*2020*/  BSSY.RECONVERGENT B1, `(.L_x_29) ;  /* 0x0000064000017945 */ /* 0x000fe20003800200 */
[--C-:B------:R-:W-:Y:S01]  /*2030*/  SHF.R.U32.HI R46, RZ, 0x17, R33.reuse ;  /* 0x00000017ff2e7819 */ /* 0x100fe20000011621 */
[----:B------:R-:W-:Y:S01]  /*2040*/  IMAD.MOV.U32 R45, RZ, RZ, R33 ;  /* 0x000000ffff2d7224 */ /* 0x000fe200078e0021 */
[----:B------:R-:W-:Y:S02]  /*2050*/  LOP3.LUT R35, R35, 0xff, RZ, 0xc0, !PT ;  /* 0x000000ff23237812 */ /* 0x000fe400078ec0ff */
[----:B------:R-:W-:Y:S02]  /*2060*/  LOP3.LUT R46, R46, 0xff, RZ, 0xc0, !PT ;  /* 0x000000ff2e2e7812 */ /* 0x000fe400078ec0ff */
[----:B------:R-:W-:Y:S01]  /*2070*/  MOV R32, R0 ;  /* 0x0000000000207202 */ /* 0x000fe20000000f00 */
[----:B------:R-:W-:Y:S01]  /*2080*/  VIADD R47, R35, 0xffffffff ;  /* 0xffffffff232f7836 */ /* 0x000fe20000000000 */
[----:B------:R-:W-:-:S04]  /*2090*/  IADD3 R48, PT, PT, R46, -0x1, RZ ;  /* 0xffffffff2e307810 */ /* 0x000fc80007ffe0ff */
[----:B------:R-:W-:-:S04]  /*20a0*/  ISETP.GT.U32.AND P3, PT, R47, 0xfd, PT ;  /* 0x000000fd2f00780c */ /* 0x000fc80003f64070 */
[----:B------:R-:W-:-:S13]  /*20b0*/  ISETP.GT.U32.OR P3, PT, R48, 0xfd, P3 ;  /* 0x000000fd3000780c */ /* 0x000fda0001f64470 */
[----:B------:R-:W-:Y:S01]  /*20c0*/  @!P3 IMAD.MOV.U32 R44, RZ, RZ, RZ ;  /* 0x000000ffff2cb224 */ /* 0x000fe200078e00ff */
[----:B------:R-:W-:Y:S06]  /*20d0*/  @!P3 BRA `(.L_x_30) ;  /* 0x00000000005cb947 */ /* 0x000fec0003800000 */
[----:B------:R-:W-:Y:S02]  /*20e0*/  FSETP.GTU.FTZ.AND P3, PT, |R33|, +INF , PT ;  /* 0x7f8000002100780b */ /* 0x000fe40003f7c200 */
[----:B------:R-:W-:-:S04]  /*20f0*/  FSETP.GTU.FTZ.AND P4, PT, |R0|, +INF , PT ;  /* 0x7f8000000000780b */ /* 0x000fc80003f9c200 */
[----:B------:R-:W-:-:S13]  /*2100*/  PLOP3.LUT P3, PT, P3, P4, PT, 0xf8, 0x8f ;  /* 0x00000000008f781c */ /* 0x000fda0001f69f70 */
[----:B------:R-:W-:Y:S05]  /*2110*/  @P3 BRA `(.L_x_31) ;  /* 0x00000004004c3947 */ /* 0x000fea0003800000 */
[----:B------:R-:W-:-:S13]  /*2120*/  LOP3.LUT P3, RZ, R32, 0x7fffffff, R45, 0xc8, !PT ;  /* 0x7fffffff20ff7812 */ /* 0x000fda000786c82d */
[----:B------:R-:W-:Y:S05]  /*2130*/  @!P3 BRA `(.L_x_32) ;  /* 0x00000004003cb947 */ /* 0x000fea0003800000 */
[C---:B------:R-:W-:Y:S02]  /*2140*/  FSETP.NEU.FTZ.AND P5, PT, |R33|.reuse, +INF , PT ;  /* 0x7f8000002100780b */ /* 0x040fe40003fbd200 */
[----:B------:R-:W-:Y:S02]  /*2150*/  FSETP.NEU.FTZ.AND P4, PT, |R0|, +INF , PT ;  /* 0x7f8000000000780b */ /* 0x000fe40003f9d200 */
[----:B------:R-:W-:-:S11]  /*2160*/  FSETP.NEU.FTZ.AND P3, PT, |R33|, +INF , PT ;  /* 0x7f8000002100780b */ /* 0x000fd60003f7d200 */
[----:B------:R-:W-:Y:S05]  /*2170*/  @!P4 BRA !P5, `(.L_x_32) ;  /* 0x00000004002cc947 */ /* 0x000fea0006800000 */
[----:B------:R-:W-:-:S04]  /*2180*/  LOP3.LUT P5, RZ, R45, 0x7fffffff, RZ, 0xc0, !PT ;  /* 0x7fffffff2dff7812 */ /* 0x000fc800078ac0ff */
[----:B------:R-:W-:-:S13]  /*2190*/  PLOP3.LUT P4, PT, P4, P5, PT, 0x2f, 0xf2 ;  /* 0x0000000000f2781c */ /* 0x000fda000278a577 */
[----:B------:R-:W-:Y:S05]  /*21a0*/  @P4 BRA `(.L_x_33) ;  /* 0x0000000400184947 */ /* 0x000fea0003800000 */
[----:B------:R-:W-:-:S04]  /*21b0*/  LOP3.LUT P4, RZ, R32, 0x7fffffff, RZ, 0xc0, !PT ;  /* 0x7fffffff20ff7812 */ /* 0x000fc8000788c0ff */
[----:B------:R-:W-:-:S13]  /*21c0*/  PLOP3.LUT P3, PT, P3, P4, PT, 0x2f, 0xf2 ;  /* 0x0000000000f2781c */ /* 0x000fda0001f68577 */
[----:B------:R-:W-:Y:S05]  /*21d0*/  @P3 BRA `(.L_x_34) ;  /* 0x0000000400003947 */ /* 0x000fea0003800000 */
[----:B------:R-:W-:Y:S02]  /*21e0*/  ISETP.GE.AND P3, PT, R48, RZ, PT ;  /* 0x000000ff3000720c */ /* 0x000fe40003f66270 */
[----:B------:R-:W-:-:S11]  /*21f0*/  ISETP.GE.AND P4, PT, R47, RZ, PT ;  /* 0x000000ff2f00720c */ /* 0x000fd60003f86270 */
[----:B------:R-:W-:Y:S01]  /*2200*/  @P3 MOV R44, RZ ;  /* 0x000000ff002c3202 */ /* 0x000fe20000000f00 */
[----:B------:R-:W-:Y:S02]  /*2210*/  @!P3 IMAD.MOV.U32 R44, RZ, RZ, -0x40 ;  /* 0xffffffc0ff2cb424 */ /* 0x000fe400078e00ff */
[----:B------:R-:W-:Y:S01]  /*2220*/  @!P3 FFMA R45, R33, 1.84467440737095516160e+19, RZ ;  /* 0x5f800000212db823 */ /* 0x000fe200000000ff */
[----:B------:R-:W-:Y:S02]  /*2230*/  @!P4 FFMA R32, R0, 1.84467440737095516160e+19, RZ ;  /* 0x5f8000000020c823 */ /* 0x000fe400000000ff */
[----:B------:R-:W-:-:S07]  /*2240*/  @!P4 IADD3 R44, PT, PT, R44, 0x40, RZ ;  /* 0x000000402c2cc810 */ /* 0x000fce0007ffe0ff */
.L_x_30:
[----:B------:R-:W-:Y:S01]  /*2250*/  LEA R33, R35, 0xc0800000, 0x17 ;  /* 0xc080000023217811 */ /* 0x000fe200078eb8ff */
[----:B------:R-:W-:Y:S01]  /*2260*/  BSSY.RECONVERGENT B2, `(.L_x_35) ;  /* 0x0000036000027945 */ /* 0x000fe20003800200 */
[----:B------:R-:W-:-:S03]  /*2270*/  IADD3 R46, PT, PT, R46, -0x7f, RZ ;  /* 0xffffff812e2e7810 */ /* 0x000fc60007ffe0ff */
[----:B------:R-:W-:Y:S02]  /*2280*/  IMAD.IADD R47, R32, 0x1, -R33 ;  /* 0x00000001202f7824 */ /* 0x000fe400078e0a21 */
[C---:B------:R-:W-:Y:S02]  /*2290*/  IMAD R32, R46.reuse, -0x800000, R45 ;  /* 0xff8000002e207824 */ /* 0x040fe400078e022d */
[----:B------:R0:W1:Y:S01]  /*22a0*/  MUFU.RCP R48, R47 ;  /* 0x0000002f00307308 */ /* 0x0000620000001000 */
[----:B------:R-:W-:Y:S01]  /*22b0*/  FADD.FTZ R33, -R47, -RZ ;  /* 0x800000ff2f217221 */ /* 0x000fe20000010100 */
[----:B0-----:R-:W-:-:S05]  /*22c0*/  IADD3 R47, PT, PT, R46, 0x7f, -R35 ;  /* 0x0000007f2e2f7810 */ /* 0x001fca0007ffe823 */
[----:B------:R-:W-:Y:S02]  /*22d0*/  IMAD.IADD R44, R47, 0x1, R44 ;  /* 0x000000012f2c7824 */ /* 0x000fe400078e022c */
[----:B-1----:R-:W-:-:S04]  /*22e0*/  FFMA R49, R48, R33, 1 ;  /* 0x3f80000030317423 */ /* 0x002fc80000000021 */
[----:B------:R-:W-:-:S04]  /*22f0*/  FFMA R48, R48, R49, R48 ;  /* 0x0000003130307223 */ /* 0x000fc80000000030 */
[----:B------:R-:W-:-:S04]  /*2300*/  FFMA R45, R32, R48, RZ ;  /* 0x00000030202d7223 */ /* 0x000fc800000000ff */
[----:B------:R-:W-:-:S04]  /*2310*/  FFMA R49, R33, R45, R32 ;  /* 0x0000002d21317223 */ /* 0x000fc80000000020 */
[----:B------:R-:W-:-:S04]  /*2320*/  FFMA R45, R48, R49, R45 ;  /* 0x00000031302d7223 */ /* 0x000fc8000000002d */
[----:B------:R-:W-:-:S04]  /*2330*/  FFMA R32, R33, R45, R32 ;  /* 0x0000002d21207223 */ /* 0x000fc80000000020 */
[----:B------:R-:W-:-:S05]  /*2340*/  FFMA R33, R48, R32, R45 ;  /* 0x0000002030217223 */ /* 0x000fca000000002d */
[----:B------:R-:W-:-:S04]  /*2350*/  SHF.R.U32.HI R35, RZ, 0x17, R33 ;  /* 0x00000017ff237819 */ /* 0x000fc80000011621 */
[----:B------:R-:W-:-:S04]  /*2360*/  LOP3.LUT R35, R35, 0xff, RZ, 0xc0, !PT ;  /* 0x000000ff23237812 */ /* 0x000fc800078ec0ff */
[----:B------:R-:W-:-:S05]  /*2370*/  IADD3 R35, PT, PT, R35, R44, RZ ;  /* 0x0000002c23237210 */ /* 0x000fca0007ffe0ff */
[----:B------:R-:W-:-:S05]  /*2380*/  VIADD R46, R35, 0xffffffff ;  /* 0xffffffff232e7836 */ /* 0x000fca0000000000 */
[----:B------:R-:W-:-:S13]  /*2390*/  ISETP.GE.U32.AND P3, PT, R46, 0xfe, PT ;  /* 0x000000fe2e00780c */ /* 0x000fda0003f66070 */
[----:B------:R-:W-:Y:S05]  /*23a0*/  @!P3 BRA `(.L_x_36) ;  /* 0x000000000080b947 */ /* 0x000fea0003800000 */
[----:B------:R-:W-:-:S13]  /*23b0*/  ISETP.GT.AND P3, PT, R35, 0xfe, PT ;  /* 0x000000fe2300780c */ /* 0x000fda0003f64270 */
[----:B------:R-:W-:Y:S05]  /*23c0*/  @P3 BRA `(.L_x_37) ;  /* 0x00000000006c3947 */ /* 0x000fea0003800000 */
[----:B------:R-:W-:-:S13]  /*23d0*/  ISETP.GE.AND P3, PT, R35, 0x1, PT ;  /* 0x000000012300780c */ /* 0x000fda0003f66270 */
[----:B------:R-:W-:Y:S05]  /*23e0*/  @P3 BRA `(.L_x_38) ;  /* 0x0000000000743947 */ /* 0x000fea0003800000 */
[----:B------:R-:W-:Y:S02]  /*23f0*/  ISETP.GE.AND P3, PT, R35, -0x18, PT ;  /* 0xffffffe82300780c */ /* 0x000fe40003f66270 */
[----:B------:R-:W-:-:S11]  /*2400*/  LOP3.LUT R33, R33, 0x80000000, RZ, 0xc0, !PT ;  /* 0x8000000021217812 */ /* 0x000fd600078ec0ff */
[----:B------:R-:W-:Y:S05]  /*2410*/  @!P3 BRA `(.L_x_38) ;  /* 0x000000000068b947 */ /* 0x000fea0003800000 */
[-CC-:B------:R-:W-:Y:S01]  /*2420*/  FFMA.RZ R44, R48, R32.reuse, R45.reuse ;  /* 0x00000020302c7223 */ /* 0x180fe2000000c02d */
[C---:B------:R-:W-:Y:S02]  /*2430*/  IADD3 R47, PT, PT, R35.reuse, 0x20, RZ ;  /* 0x00000020232f7810 */ /* 0x040fe40007ffe0ff */
[C---:B------:R-:W-:Y:S02]  /*2440*/  ISETP.NE.AND P5, PT, R35.reuse, RZ, PT ;  /* 0x000000ff2300720c */ /* 0x040fe40003fa5270 */
[----:B------:R-:W-:Y:S01]  /*2450*/  LOP3.LUT R46, R44, 0x7fffff, RZ, 0xc0, !PT ;  /* 0x007fffff2c2e7812 */ /* 0x000fe200078ec0ff */
[CCC-:B------:R-:W-:Y:S01]  /*2460*/  FFMA.RP R44, R48.reuse, R32.reuse, R45.reuse ;  /* 0x00000020302c7223 */ /* 0x1c0fe2000000802d */
[----:B------:R-:W-:Y:S01]  /*2470*/  ISETP.NE.AND P4, PT, R35, RZ, PT ;  /* 0x000000ff2300720c */ /* 0x000fe20003f85270 */
[----:B------:R-:W-:Y:S01]  /*2480*/  FFMA.RM R45, R48, R32, R45 ;  /* 0x00000020302d7223 */ /* 0x000fe2000000402d */
[----:B------:R-:W-:Y:S01]  /*2490*/  LOP3.LUT R46, R46, 0x800000, RZ, 0xfc, !PT ;  /* 0x008000002e2e7812 */ /* 0x000fe200078efcff */
[----:B------:R-:W-:-:S03]  /*24a0*/  IMAD.MOV R35, RZ, RZ, -R35 ;  /* 0x000000ffff237224 */ /* 0x000fc600078e0a23 */
[----:B------:R-:W-:Y:S02]  /*24b0*/  SHF.L.U32 R47, R46, R47, RZ ;  /* 0x0000002f2e2f7219 */ /* 0x000fe400000006ff */
[----:B------:R-:W-:Y:S02]  /*24c0*/  FSETP.NEU.FTZ.AND P3, PT, R44, R45, PT ;  /* 0x0000002d2c00720b */ /* 0x000fe40003f7d000 */
[----:B------:R-:W-:Y:S02]  /*24d0*/  SEL R35, R35, RZ, P5 ;  /* 0x000000ff23237207 */ /* 0x000fe40002800000 */
[----:B------:R-:W-:Y:S02]  /*24e0*/  ISETP.NE.AND P4, PT, R47, RZ, P4 ;  /* 0x000000ff2f00720c */ /* 0x000fe40002785270 */
[----:B------:R-:W-:Y:S02]  /*24f0*/  SHF.R.U32.HI R35, RZ, R35, R46 ;  /* 0x00000023ff237219 */ /* 0x000fe4000001162e */
[----:B------:R-:W-:-:S02]  /*2500*/  PLOP3.LUT P3, PT, P3, P4, PT, 0xf8, 0x8f ;  /* 0x00000000008f781c */ /* 0x000fc40001f69f70 */
[----:B------:R-:W-:Y:S02]  /*2510*/  SHF.R.U32.HI R45, RZ, 0x1, R35 ;  /* 0x00000001ff2d7819 */ /* 0x000fe40000011623 */
[----:B------:R-:W-:-:S04]  /*2520*/  SEL R32, RZ, 0x1, !P3 ;  /* 0x00000001ff207807 */ /* 0x000fc80005800000 */
[----:B------:R-:W-:-:S04]  /*2530*/  LOP3.LUT R32, R32, 0x1, R45, 0xf8, !PT ;  /* 0x0000000120207812 */ /* 0x000fc800078ef82d */
[----:B------:R-:W-:-:S04]  /*2540*/  LOP3.LUT R32, R32, R35, RZ, 0xc0, !PT ;  /* 0x0000002320207212 */ /* 0x000fc800078ec0ff */
[----:B------:R-:W-:-:S04]  /*2550*/  IADD3 R32, PT, PT, R45, R32, RZ ;  /* 0x000000202d207210 */ /* 0x000fc80007ffe0ff */
[----:B------:R-:W-:Y:S01]  /*2560*/  LOP3.LUT R33, R32, R33, RZ, 0xfc, !PT ;  /* 0x0000002120217212 */ /* 0x000fe200078efcff */
[----:B------:R-:W-:Y:S06]  /*2570*/  BRA `(.L_x_38) ;  /* 0x0000000000107947 */ /* 0x000fec0003800000 */
.L_x_37:
[----:B------:R-:W-:-:S04]  /*2580*/  LOP3.LUT R33, R33, 0x80000000, RZ, 0xc0, !PT ;  /* 0x8000000021217812 */ /* 0x000fc800078ec0ff */
[----:B------:R-:W-:Y:S01]  /*2590*/  LOP3.LUT R33, R33, 0x7f800000, RZ, 0xfc, !PT ;  /* 0x7f80000021217812 */ /* 0x000fe200078efcff */
[----:B------:R-:W-:Y:S06]  /*25a0*/  BRA `(.L_x_38) ;  /* 0x0000000000047947 */ /* 0x000fec0003800000 */
.L_x_36:
[----:B------:R-:W-:-:S07]  /*25b0*/  IMAD R33, R44, 0x800000, R33 ;  /* 0x008000002c217824 */ /* 0x000fce00078e0221 */
.L_x_38:
[----:B------:R-:W-:Y:S05]  /*25c0*/  BSYNC.RECONVERGENT B2 ;  /* 0x0000000000027941 */ /* 0x000fea0003800200 */
.L_x_35:
[----:B------:R-:W-:Y:S05]  /*25d0*/  BRA `(.L_x_39) ;  /* 0x0000000000207947 */ /* 0x000fea0003800000 */
.L_x_34:
[----:B------:R-:W-:-:S04]  /*25e0*/  LOP3.LUT R33, R32, 0x80000000, R45, 0x48, !PT ;  /* 0x8000000020217812 */ /* 0x000fc800078e482d */
[----:B------:R-:W-:Y:S01]  /*25f0*/  LOP3.LUT R33, R33, 0x7f800000, RZ, 0xfc, !PT ;  /* 0x7f80000021217812 */ /* 0x000fe200078efcff */
[----:B------:R-:W-:Y:S06]  /*2600*/  BRA `(.L_x_39) ;  /* 0x0000000000147947 */ /* 0x000fec0003800000 */
.L_x_33:
[----:B------:R-:W-:Y:S01]  /*2610*/  LOP3.LUT R33, R32, 0x80000000, R45, 0x48, !PT ;  /* 0x8000000020217812 */ /* 0x000fe200078e482d */
[----:B------:R-:W-:Y:S06]  /*2620*/  BRA `(.L_x_39) ;  /* 0x00000000000c7947 */ /* 0x000fec0003800000 */
.L_x_32:
[----:B------:R-:W0:Y:S01]  /*2630*/  MUFU.RSQ R33, -QNAN ;  /* 0xffc0000000217908 */ /* 0x000e220000001400 */
[----:B------:R-:W-:Y:S05]  /*2640*/  BRA `(.L_x_39) ;  /* 0x0000000000047947 */ /* 0x000fea0003800000 */
.L_x_31:
[----:B------:R-:W-:-:S07]  /*2650*/  FADD.FTZ R33, R33, R0 ;  /* 0x0000000021217221 */ /* 0x000fce0000010000 */
.L_x_39:
[----:B------:R-:W-:Y:S05]  /*2660*/  BSYNC.RECONVERGENT B1 ;  /* 0x0000000000017941 */ /* 0x000fea0003800200 */
.L_x_29:
[----:B0-----:R-:W-:Y:S01]  /*2670*/  MOV R35, R33 ;  /* 0x0000002100237202 */ /* 0x001fe20000000f00 */
[----:B------:R-:W-:Y:S02]  /*2680*/  HFMA2 R33, -RZ, RZ, 0, 0 ;  /* 0x00000000ff217431 */ /* 0x000fe400000001ff */
[----:B------:R-:W-:-:S04]  /*2690*/  IMAD.MOV.U32 R32, RZ, RZ, R43 ;  /* 0x000000ffff207224 */ /* 0x000fc800078e002b */
[----:B------:R-:W-:Y:S05]  /*26a0*/  RET.REL.NODEC R32 `(_Z5isingPiiifly) ;  /* 0xffffffd820547950 */ /* 0x000fea0003c3ffff */
.L_x_40:
[----:B------:R-:W-:-:S00]  /*26b0*/  BRA `(.L_x_40) ;  /* 0xfffffffc00fc7947 */ /* 0x000fc0000383ffff */
[----:B------:R-:W-:-:S00]  /*26c0*/  NOP ;  /* 0x0000000000007918 */ /* 0x000fc00000000000 */
        /* <DEDUP_REMOVED lines=11> */
.L_x_41:


//--------------------- .nv.global.init           --------------------------
	.section	.nv.global.init,"aw",@progbits
	.align	4
.nv.global.init:
	.type		mrg32k3aM1SubSeq,@object
	.size		mrg32k3aM1SubSeq,(mrg32k3aM2SubSeq - mrg32k3aM1SubSeq)
mrg32k3aM1SubSeq:
        /*0000*/ 	.byte	0x0b, 0xcc, 0xee, 0x04, 0x73, 0x29, 0x8b, 0x6f, 0xf6, 0x53, 0x03, 0xf6, 0x23, 0xf6, 0xea, 0xda
        /* <DEDUP_REMOVED lines=125> */
	.type		mrg32k3aM2SubSeq,@object
	.size		mrg32k3aM2SubSeq,(mrg32k3aM1 - mrg32k3aM2SubSeq)
mrg32k3aM2SubSeq:
        /* <DEDUP_REMOVED lines=126> */
	.type		mrg32k3aM1,@object
	.size		mrg32k3aM1,(mrg32k3aM1Seq - mrg32k3aM1)
mrg32k3aM1:
        /* <DEDUP_REMOVED lines=144> */
	.type		mrg32k3aM1Seq,@object
	.size		mrg32k3aM1Seq,(mrg32k3aM2 - mrg32k3aM1Seq)
mrg32k3aM1Seq:
        /* <DEDUP_REMOVED lines=144> */
	.type		mrg32k3aM2,@object
	.size		mrg32k3aM2,(mrg32k3aM2Seq - mrg32k3aM2)
mrg32k3aM2:
        /* <DEDUP_REMOVED lines=144> */
	.type		mrg32k3aM2Seq,@object
	.size		mrg32k3aM2Seq,(precalc_xorwow_matrix - mrg32k3aM2Seq)
mrg32k3aM2Seq:
        /* <DEDUP_REMOVED lines=144> */
	.type		precalc_xorwow_matrix,@object
	.size		precalc_xorwow_matrix,(precalc_xorwow_offset_matrix - precalc_xorwow_matrix)
precalc_xorwow_matrix:
        /* <DEDUP_REMOVED lines=6400> */
	.type		precalc_xorwow_offset_matrix,@object
	.size		precalc_xorwow_offset_matrix,(.L_1 - precalc_xorwow_offset_matrix)
precalc_xorwow_offset_matrix:
        /* <DEDUP_REMOVED lines=6400> */
.L_1:


//--------------------- .nv.shared._Z5isingPiiifly --------------------------
	.section	.nv.shared._Z5isingPiiifly,"aw",@nobits
	.sectionflags	@""
	.align	4
.nv.shared._Z5isingPiiifly:
	.zero		2304


//--------------------- .nv.shared.reserved.0     --------------------------
	.section	.nv.shared.reserved.0,"aw",@nobits
	.weak		__nv_reservedSMEM_offset_0_alias
	.size		__nv_reservedSMEM_offset_0_alias, 0, 64
	.other		__nv_reservedSMEM_offset_0_alias,@"STO_CUDA_RESERVED_SHARED STV_DEFAULT"
__nv_reservedSMEM_offset_0_alias:
	.zero		0
	.zero		64


//--------------------- .nv.constant0._Z5isingPiiifly --------------------------
	.section	.nv.constant0._Z5isingPiiifly,"a",@progbits
	.sectionflags	@""
	.align	4
.nv.constant0._Z5isingPiiifly:
	.zero		936


//--------------------- SYMBOLS --------------------------

	.type		.nv.reservedSmem.offset0,@object
	.size		.nv.reservedSmem.offset0,0x4
	.type		.nv.reservedSmem.cap,@object
	.size		.nv.reservedSmem.cap,0x4
